//
// Generated by NVIDIA NVVM Compiler
//
// Compiler Build ID: CL-36424714
// Cuda compilation tools, release 13.0, V13.0.88
// Based on NVVM 20.0.0
//

.version 9.0
.target sm_100
.address_size 64

	// .globl	_Z22flash_attention_kernelPfS_S_S_S_S_i
// _ZZ22flash_attention_kernelPfS_S_S_S_S_iE2qi has been demoted
// _ZZ22flash_attention_kernelPfS_S_S_S_S_iE2kj has been demoted
// _ZZ22flash_attention_kernelPfS_S_S_S_S_iE2vj has been demoted
// _ZZ22flash_attention_kernelPfS_S_S_S_S_iE2oi has been demoted
// _ZZ22flash_attention_kernelPfS_S_S_S_S_iE2li has been demoted
// _ZZ22flash_attention_kernelPfS_S_S_S_S_iE2mi has been demoted
// _ZZ22flash_attention_kernelPfS_S_S_S_S_iE3sij has been demoted
// _ZZ22flash_attention_kernelPfS_S_S_S_S_iE3pij has been demoted
// _ZZ22flash_attention_kernelPfS_S_S_S_S_iE3mij has been demoted
// _ZZ22flash_attention_kernelPfS_S_S_S_S_iE3lij has been demoted
// _ZZ22flash_attention_kernelPfS_S_S_S_S_iE6mi_new has been demoted
// _ZZ22flash_attention_kernelPfS_S_S_S_S_iE6li_new has been demoted

.visible .entry _Z22flash_attention_kernelPfS_S_S_S_S_i(
	.param .u64 .ptr .align 1 _Z22flash_attention_kernelPfS_S_S_S_S_i_param_0,
	.param .u64 .ptr .align 1 _Z22flash_attention_kernelPfS_S_S_S_S_i_param_1,
	.param .u64 .ptr .align 1 _Z22flash_attention_kernelPfS_S_S_S_S_i_param_2,
	.param .u64 .ptr .align 1 _Z22flash_attention_kernelPfS_S_S_S_S_i_param_3,
	.param .u64 .ptr .align 1 _Z22flash_attention_kernelPfS_S_S_S_S_i_param_4,
	.param .u64 .ptr .align 1 _Z22flash_attention_kernelPfS_S_S_S_S_i_param_5,
	.param .u32 _Z22flash_attention_kernelPfS_S_S_S_S_i_param_6
)
{
	.reg .pred 	%p<19>;
	.reg .b32 	%r<214>;
	.reg .b32 	%f<387>;
	.reg .b64 	%rd<44>;
	.reg .b64 	%fd<8>;
	// demoted variable
	.shared .align 4 .b8 _ZZ22flash_attention_kernelPfS_S_S_S_S_iE2qi[8192];
	// demoted variable
	.shared .align 4 .b8 _ZZ22flash_attention_kernelPfS_S_S_S_S_iE2kj[8192];
	// demoted variable
	.shared .align 4 .b8 _ZZ22flash_attention_kernelPfS_S_S_S_S_iE2vj[8192];
	// demoted variable
	.shared .align 4 .b8 _ZZ22flash_attention_kernelPfS_S_S_S_S_iE2oi[8192];
	// demoted variable
	.shared .align 4 .b8 _ZZ22flash_attention_kernelPfS_S_S_S_S_iE2li[128];
	// demoted variable
	.shared .align 4 .b8 _ZZ22flash_attention_kernelPfS_S_S_S_S_iE2mi[128];
	// demoted variable
	.shared .align 4 .b8 _ZZ22flash_attention_kernelPfS_S_S_S_S_iE3sij[4096];
	// demoted variable
	.shared .align 4 .b8 _ZZ22flash_attention_kernelPfS_S_S_S_S_iE3pij[4096];
	// demoted variable
	.shared .align 4 .b8 _ZZ22flash_attention_kernelPfS_S_S_S_S_iE3mij[128];
	// demoted variable
	.shared .align 4 .b8 _ZZ22flash_attention_kernelPfS_S_S_S_S_iE3lij[128];
	// demoted variable
	.shared .align 4 .b8 _ZZ22flash_attention_kernelPfS_S_S_S_S_iE6mi_new[128];
	// demoted variable
	.shared .align 4 .b8 _ZZ22flash_attention_kernelPfS_S_S_S_S_iE6li_new[128];
	ld.param.u64 	%rd11, [_Z22flash_attention_kernelPfS_S_S_S_S_i_param_0];
	ld.param.u64 	%rd12, [_Z22flash_attention_kernelPfS_S_S_S_S_i_param_1];
	ld.param.u64 	%rd13, [_Z22flash_attention_kernelPfS_S_S_S_S_i_param_2];
	ld.param.u64 	%rd8, [_Z22flash_attention_kernelPfS_S_S_S_S_i_param_3];
	ld.param.u64 	%rd9, [_Z22flash_attention_kernelPfS_S_S_S_S_i_param_4];
	ld.param.u64 	%rd10, [_Z22flash_attention_kernelPfS_S_S_S_S_i_param_5];
	ld.param.u32 	%r44, [_Z22flash_attention_kernelPfS_S_S_S_S_i_param_6];
	cvta.to.global.u64 	%rd1, %rd10;
	cvta.to.global.u64 	%rd2, %rd9;
	cvta.to.global.u64 	%rd3, %rd8;
	cvta.to.global.u64 	%rd4, %rd11;
	cvta.to.global.u64 	%rd5, %rd13;
	cvta.to.global.u64 	%rd6, %rd12;
	mov.u32 	%r1, %tid.x;
	mov.u32 	%r2, %tid.y;
	mov.u32 	%r3, %ctaid.x;
	mov.u32 	%r4, %ctaid.y;
	shl.b32 	%r45, %r3, 5;
	add.s32 	%r46, %r45, %r1;
	mad.lo.s32 	%r47, %r44, %r46, %r2;
	mul.wide.s32 	%rd14, %r47, 4;
	add.s64 	%rd15, %rd6, %rd14;
	ld.global.f32 	%f48, [%rd15];
	mul.lo.s32 	%r5, %r44, %r1;
	add.s32 	%r48, %r5, %r2;
	shl.b32 	%r49, %r48, 2;
	mov.u32 	%r50, _ZZ22flash_attention_kernelPfS_S_S_S_S_iE2kj;
	add.s32 	%r51, %r50, %r49;
	st.shared.f32 	[%r51], %f48;
	add.s64 	%rd16, %rd5, %rd14;
	ld.global.f32 	%f49, [%rd16];
	mov.u32 	%r52, _ZZ22flash_attention_kernelPfS_S_S_S_S_iE2vj;
	add.s32 	%r53, %r52, %r49;
	st.shared.f32 	[%r53], %f49;
	shl.b32 	%r54, %r4, 5;
	add.s32 	%r6, %r54, %r2;
	mad.lo.s32 	%r55, %r44, %r6, %r1;
	mul.wide.s32 	%rd17, %r55, 4;
	add.s64 	%rd18, %rd4, %rd17;
	ld.global.f32 	%f50, [%rd18];
	mul.lo.s32 	%r7, %r44, %r2;
	add.s32 	%r56, %r7, %r1;
	shl.b32 	%r57, %r56, 2;
	mov.u32 	%r58, _ZZ22flash_attention_kernelPfS_S_S_S_S_iE2qi;
	add.s32 	%r59, %r58, %r57;
	st.shared.f32 	[%r59], %f50;
	add.s64 	%rd19, %rd3, %rd17;
	ld.global.f32 	%f51, [%rd19];
	mov.u32 	%r60, _ZZ22flash_attention_kernelPfS_S_S_S_S_iE2oi;
	add.s32 	%r8, %r60, %r57;
	st.shared.f32 	[%r8], %f51;
	setp.ne.s32 	%p1, %r44, 64;
	@%p1 bra 	$L__BB0_2;
	shl.b32 	%r61, %r3, 11;
	shl.b32 	%r62, %r1, 6;
	add.s32 	%r63, %r61, %r62;
	cvt.u64.u32 	%rd20, %r63;
	cvt.u64.u32 	%rd21, %r2;
	add.s64 	%rd22, %rd20, %rd21;
	shl.b64 	%rd23, %rd22, 2;
	add.s64 	%rd24, %rd6, %rd23;
	ld.global.f32 	%f52, [%rd24+128];
	add.s32 	%r64, %r62, %r2;
	shl.b32 	%r65, %r64, 2;
	add.s32 	%r67, %r50, %r65;
	st.shared.f32 	[%r67+128], %f52;
	add.s64 	%rd25, %rd5, %rd23;
	ld.global.f32 	%f53, [%rd25+128];
	add.s32 	%r69, %r52, %r65;
	st.shared.f32 	[%r69+128], %f53;
	shl.b32 	%r70, %r4, 11;
	shl.b32 	%r71, %r2, 6;
	add.s32 	%r72, %r71, %r1;
	add.s32 	%r73, %r72, %r70;
	mul.wide.u32 	%rd26, %r73, 4;
	add.s64 	%rd27, %rd4, %rd26;
	ld.global.f32 	%f54, [%rd27+128];
	shl.b32 	%r74, %r72, 2;
	add.s32 	%r76, %r58, %r74;
	st.shared.f32 	[%r76+128], %f54;
	add.s64 	%rd28, %rd3, %rd26;
	ld.global.f32 	%f55, [%rd28+128];
	add.s32 	%r78, %r60, %r74;
	st.shared.f32 	[%r78+128], %f55;
$L__BB0_2:
	setp.ne.s32 	%p2, %r1, 0;
	shl.b32 	%r79, %r2, 2;
	mov.u32 	%r80, _ZZ22flash_attention_kernelPfS_S_S_S_S_iE2li;
	add.s32 	%r9, %r80, %r79;
	mov.u32 	%r81, _ZZ22flash_attention_kernelPfS_S_S_S_S_iE2mi;
	add.s32 	%r10, %r81, %r79;
	@%p2 bra 	$L__BB0_4;
	mul.wide.u32 	%rd29, %r6, 4;
	add.s64 	%rd30, %rd2, %rd29;
	ld.global.f32 	%f56, [%rd30];
	st.shared.f32 	[%r9], %f56;
	add.s64 	%rd31, %rd1, %rd29;
	ld.global.f32 	%f57, [%rd31];
	st.shared.f32 	[%r10], %f57;
$L__BB0_4:
	bar.sync 	0;
	shl.b32 	%r11, %r2, 5;
	add.s32 	%r12, %r11, %r1;
	setp.lt.s32 	%p3, %r44, 1;
	mov.f64 	%fd7, 0d0000000000000000;
	@%p3 bra 	$L__BB0_17;
	add.s32 	%r83, %r44, -1;
	and.b32  	%r13, %r44, 7;
	setp.lt.u32 	%p4, %r83, 7;
	mov.b32 	%r209, 0;
	mov.f32 	%f386, 0f00000000;
	@%p4 bra 	$L__BB0_8;
	and.b32  	%r209, %r44, 2147483640;
	neg.s32 	%r207, %r209;
	shl.b32 	%r84, %r7, 2;
	add.s32 	%r86, %r84, %r58;
	add.s32 	%r206, %r86, 16;
	shl.b32 	%r87, %r5, 2;
	add.s32 	%r89, %r87, %r50;
	add.s32 	%r205, %r89, 16;
	mov.f32 	%f386, 0f00000000;
$L__BB0_7:
	.pragma "nounroll";
	ld.shared.f32 	%f61, [%r206+-16];
	ld.shared.f32 	%f62, [%r205+-16];
	fma.rn.f32 	%f63, %f61, %f62, %f386;
	ld.shared.f32 	%f64, [%r206+-12];
	ld.shared.f32 	%f65, [%r205+-12];
	fma.rn.f32 	%f66, %f64, %f65, %f63;
	ld.shared.f32 	%f67, [%r206+-8];
	ld.shared.f32 	%f68, [%r205+-8];
	fma.rn.f32 	%f69, %f67, %f68, %f66;
	ld.shared.f32 	%f70, [%r206+-4];
	ld.shared.f32 	%f71, [%r205+-4];
	fma.rn.f32 	%f72, %f70, %f71, %f69;
	ld.shared.f32 	%f73, [%r206];
	ld.shared.f32 	%f74, [%r205];
	fma.rn.f32 	%f75, %f73, %f74, %f72;
	ld.shared.f32 	%f76, [%r206+4];
	ld.shared.f32 	%f77, [%r205+4];
	fma.rn.f32 	%f78, %f76, %f77, %f75;
	ld.shared.f32 	%f79, [%r206+8];
	ld.shared.f32 	%f80, [%r205+8];
	fma.rn.f32 	%f81, %f79, %f80, %f78;
	ld.shared.f32 	%f82, [%r206+12];
	ld.shared.f32 	%f83, [%r205+12];
	fma.rn.f32 	%f386, %f82, %f83, %f81;
	add.s32 	%r207, %r207, 8;
	add.s32 	%r206, %r206, 32;
	add.s32 	%r205, %r205, 32;
	setp.ne.s32 	%p5, %r207, 0;
	@%p5 bra 	$L__BB0_7;
$L__BB0_8:
	setp.eq.s32 	%p6, %r13, 0;
	@%p6 bra 	$L__BB0_16;
	and.b32  	%r25, %r44, 3;
	setp.lt.u32 	%p7, %r13, 4;
	@%p7 bra 	$L__BB0_11;
	add.s32 	%r90, %r209, %r7;
	shl.b32 	%r91, %r90, 2;
	add.s32 	%r93, %r58, %r91;
	ld.shared.f32 	%f85, [%r93];
	add.s32 	%r94, %r209, %r5;
	shl.b32 	%r95, %r94, 2;
	add.s32 	%r97, %r50, %r95;
	ld.shared.f32 	%f86, [%r97];
	fma.rn.f32 	%f87, %f85, %f86, %f386;
	ld.shared.f32 	%f88, [%r93+4];
	ld.shared.f32 	%f89, [%r97+4];
	fma.rn.f32 	%f90, %f88, %f89, %f87;
	ld.shared.f32 	%f91, [%r93+8];
	ld.shared.f32 	%f92, [%r97+8];
	fma.rn.f32 	%f93, %f91, %f92, %f90;
	ld.shared.f32 	%f94, [%r93+12];
	ld.shared.f32 	%f95, [%r97+12];
	fma.rn.f32 	%f386, %f94, %f95, %f93;
	add.s32 	%r209, %r209, 4;
$L__BB0_11:
	setp.eq.s32 	%p8, %r25, 0;
	@%p8 bra 	$L__BB0_16;
	setp.eq.s32 	%p9, %r25, 1;
	@%p9 bra 	$L__BB0_14;
	add.s32 	%r98, %r209, %r7;
	shl.b32 	%r99, %r98, 2;
	add.s32 	%r101, %r58, %r99;
	ld.shared.f32 	%f97, [%r101];
	add.s32 	%r102, %r209, %r5;
	shl.b32 	%r103, %r102, 2;
	add.s32 	%r105, %r50, %r103;
	ld.shared.f32 	%f98, [%r105];
	fma.rn.f32 	%f99, %f97, %f98, %f386;
	ld.shared.f32 	%f100, [%r101+4];
	ld.shared.f32 	%f101, [%r105+4];
	fma.rn.f32 	%f386, %f100, %f101, %f99;
	add.s32 	%r209, %r209, 2;
$L__BB0_14:
	and.b32  	%r106, %r44, 1;
	setp.eq.b32 	%p10, %r106, 1;
	not.pred 	%p11, %p10;
	@%p11 bra 	$L__BB0_16;
	add.s32 	%r107, %r209, %r7;
	shl.b32 	%r108, %r107, 2;
	add.s32 	%r110, %r58, %r108;
	ld.shared.f32 	%f102, [%r110];
	add.s32 	%r111, %r209, %r5;
	shl.b32 	%r112, %r111, 2;
	add.s32 	%r114, %r50, %r112;
	ld.shared.f32 	%f103, [%r114];
	fma.rn.f32 	%f386, %f102, %f103, %f386;
$L__BB0_16:
	cvt.f64.f32 	%fd7, %f386;
$L__BB0_17:
	shl.b32 	%r115, %r12, 2;
	mov.u32 	%r116, _ZZ22flash_attention_kernelPfS_S_S_S_S_iE3sij;
	add.s32 	%r30, %r116, %r115;
	setp.ne.s32 	%p12, %r1, 0;
	cvt.rn.f32.s32 	%f104, %r44;
	sqrt.rn.f32 	%f105, %f104;
	cvt.f64.f32 	%fd4, %f105;
	rcp.rn.f64 	%fd5, %fd4;
	mul.f64 	%fd6, %fd5, %fd7;
	cvt.rn.f32.f64 	%f106, %fd6;
	st.shared.f32 	[%r30], %f106;
	bar.sync 	0;
	mov.u32 	%r118, _ZZ22flash_attention_kernelPfS_S_S_S_S_iE3mij;
	add.s32 	%r31, %r118, %r79;
	@%p12 bra 	$L__BB0_19;
	shl.b32 	%r119, %r2, 7;
	add.s32 	%r121, %r116, %r119;
	ld.shared.f32 	%f107, [%r121];
	ld.shared.f32 	%f108, [%r121+4];
	max.f32 	%f109, %f107, %f108;
	ld.shared.f32 	%f110, [%r121+8];
	max.f32 	%f111, %f109, %f110;
	ld.shared.f32 	%f112, [%r121+12];
	max.f32 	%f113, %f111, %f112;
	ld.shared.f32 	%f114, [%r121+16];
	max.f32 	%f115, %f113, %f114;
	ld.shared.f32 	%f116, [%r121+20];
	max.f32 	%f117, %f115, %f116;
	ld.shared.f32 	%f118, [%r121+24];
	max.f32 	%f119, %f117, %f118;
	ld.shared.f32 	%f120, [%r121+28];
	max.f32 	%f121, %f119, %f120;
	ld.shared.f32 	%f122, [%r121+32];
	max.f32 	%f123, %f121, %f122;
	ld.shared.f32 	%f124, [%r121+36];
	max.f32 	%f125, %f123, %f124;
	ld.shared.f32 	%f126, [%r121+40];
	max.f32 	%f127, %f125, %f126;
	ld.shared.f32 	%f128, [%r121+44];
	max.f32 	%f129, %f127, %f128;
	ld.shared.f32 	%f130, [%r121+48];
	max.f32 	%f131, %f129, %f130;
	ld.shared.f32 	%f132, [%r121+52];
	max.f32 	%f133, %f131, %f132;
	ld.shared.f32 	%f134, [%r121+56];
	max.f32 	%f135, %f133, %f134;
	ld.shared.f32 	%f136, [%r121+60];
	max.f32 	%f137, %f135, %f136;
	ld.shared.f32 	%f138, [%r121+64];
	max.f32 	%f139, %f137, %f138;
	ld.shared.f32 	%f140, [%r121+68];
	max.f32 	%f141, %f139, %f140;
	ld.shared.f32 	%f142, [%r121+72];
	max.f32 	%f143, %f141, %f142;
	ld.shared.f32 	%f144, [%r121+76];
	max.f32 	%f145, %f143, %f144;
	ld.shared.f32 	%f146, [%r121+80];
	max.f32 	%f147, %f145, %f146;
	ld.shared.f32 	%f148, [%r121+84];
	max.f32 	%f149, %f147, %f148;
	ld.shared.f32 	%f150, [%r121+88];
	max.f32 	%f151, %f149, %f150;
	ld.shared.f32 	%f152, [%r121+92];
	max.f32 	%f153, %f151, %f152;
	ld.shared.f32 	%f154, [%r121+96];
	max.f32 	%f155, %f153, %f154;
	ld.shared.f32 	%f156, [%r121+100];
	max.f32 	%f157, %f155, %f156;
	ld.shared.f32 	%f158, [%r121+104];
	max.f32 	%f159, %f157, %f158;
	ld.shared.f32 	%f160, [%r121+108];
	max.f32 	%f161, %f159, %f160;
	ld.shared.f32 	%f162, [%r121+112];
	max.f32 	%f163, %f161, %f162;
	ld.shared.f32 	%f164, [%r121+116];
	max.f32 	%f165, %f163, %f164;
	ld.shared.f32 	%f166, [%r121+120];
	max.f32 	%f167, %f165, %f166;
	ld.shared.f32 	%f168, [%r121+124];
	max.f32 	%f169, %f167, %f168;
	st.shared.f32 	[%r31], %f169;
$L__BB0_19:
	setp.ne.s32 	%p13, %r1, 0;
	bar.sync 	0;
	ld.shared.f32 	%f170, [%r30];
	ld.shared.f32 	%f171, [%r31];
	sub.f32 	%f172, %f170, %f171;
	fma.rn.f32 	%f173, %f172, 0f3BBB989D, 0f3F000000;
	cvt.sat.f32.f32 	%f174, %f173;
	mov.f32 	%f175, 0f4B400001;
	mov.f32 	%f176, 0f437C0000;
	fma.rm.f32 	%f177, %f174, %f176, %f175;
	add.f32 	%f178, %f177, 0fCB40007F;
	neg.f32 	%f179, %f178;
	fma.rn.f32 	%f180, %f172, 0f3FB8AA3B, %f179;
	fma.rn.f32 	%f181, %f172, 0f32A57060, %f180;
	mov.b32 	%r122, %f177;
	shl.b32 	%r123, %r122, 23;
	mov.b32 	%f182, %r123;
	ex2.approx.ftz.f32 	%f183, %f181;
	mul.f32 	%f184, %f183, %f182;
	mov.u32 	%r125, _ZZ22flash_attention_kernelPfS_S_S_S_S_iE3pij;
	add.s32 	%r126, %r125, %r115;
	st.shared.f32 	[%r126], %f184;
	bar.sync 	0;
	mov.u32 	%r128, _ZZ22flash_attention_kernelPfS_S_S_S_S_iE3lij;
	add.s32 	%r32, %r128, %r79;
	shl.b32 	%r129, %r11, 2;
	add.s32 	%r33, %r125, %r129;
	@%p13 bra 	$L__BB0_21;
	ld.shared.f32 	%f185, [%r33];
	add.f32 	%f186, %f185, 0f00000000;
	ld.shared.f32 	%f187, [%r33+4];
	add.f32 	%f188, %f187, %f186;
	ld.shared.f32 	%f189, [%r33+8];
	add.f32 	%f190, %f189, %f188;
	ld.shared.f32 	%f191, [%r33+12];
	add.f32 	%f192, %f191, %f190;
	ld.shared.f32 	%f193, [%r33+16];
	add.f32 	%f194, %f193, %f192;
	ld.shared.f32 	%f195, [%r33+20];
	add.f32 	%f196, %f195, %f194;
	ld.shared.f32 	%f197, [%r33+24];
	add.f32 	%f198, %f197, %f196;
	ld.shared.f32 	%f199, [%r33+28];
	add.f32 	%f200, %f199, %f198;
	ld.shared.f32 	%f201, [%r33+32];
	add.f32 	%f202, %f201, %f200;
	ld.shared.f32 	%f203, [%r33+36];
	add.f32 	%f204, %f203, %f202;
	ld.shared.f32 	%f205, [%r33+40];
	add.f32 	%f206, %f205, %f204;
	ld.shared.f32 	%f207, [%r33+44];
	add.f32 	%f208, %f207, %f206;
	ld.shared.f32 	%f209, [%r33+48];
	add.f32 	%f210, %f209, %f208;
	ld.shared.f32 	%f211, [%r33+52];
	add.f32 	%f212, %f211, %f210;
	ld.shared.f32 	%f213, [%r33+56];
	add.f32 	%f214, %f213, %f212;
	ld.shared.f32 	%f215, [%r33+60];
	add.f32 	%f216, %f215, %f214;
	ld.shared.f32 	%f217, [%r33+64];
	add.f32 	%f218, %f217, %f216;
	ld.shared.f32 	%f219, [%r33+68];
	add.f32 	%f220, %f219, %f218;
	ld.shared.f32 	%f221, [%r33+72];
	add.f32 	%f222, %f221, %f220;
	ld.shared.f32 	%f223, [%r33+76];
	add.f32 	%f224, %f223, %f222;
	ld.shared.f32 	%f225, [%r33+80];
	add.f32 	%f226, %f225, %f224;
	ld.shared.f32 	%f227, [%r33+84];
	add.f32 	%f228, %f227, %f226;
	ld.shared.f32 	%f229, [%r33+88];
	add.f32 	%f230, %f229, %f228;
	ld.shared.f32 	%f231, [%r33+92];
	add.f32 	%f232, %f231, %f230;
	ld.shared.f32 	%f233, [%r33+96];
	add.f32 	%f234, %f233, %f232;
	ld.shared.f32 	%f235, [%r33+100];
	add.f32 	%f236, %f235, %f234;
	ld.shared.f32 	%f237, [%r33+104];
	add.f32 	%f238, %f237, %f236;
	ld.shared.f32 	%f239, [%r33+108];
	add.f32 	%f240, %f239, %f238;
	ld.shared.f32 	%f241, [%r33+112];
	add.f32 	%f242, %f241, %f240;
	ld.shared.f32 	%f243, [%r33+116];
	add.f32 	%f244, %f243, %f242;
	ld.shared.f32 	%f245, [%r33+120];
	add.f32 	%f246, %f245, %f244;
	ld.shared.f32 	%f247, [%r33+124];
	add.f32 	%f248, %f247, %f246;
	st.shared.f32 	[%r32], %f248;
$L__BB0_21:
	setp.ne.s32 	%p14, %r1, 0;
	bar.sync 	0;
	mov.u32 	%r131, _ZZ22flash_attention_kernelPfS_S_S_S_S_iE6mi_new;
	add.s32 	%r34, %r131, %r79;
	mov.u32 	%r132, _ZZ22flash_attention_kernelPfS_S_S_S_S_iE6li_new;
	add.s32 	%r35, %r132, %r79;
	@%p14 bra 	$L__BB0_25;
	setp.lt.s32 	%p15, %r44, 1;
	ld.shared.f32 	%f249, [%r10];
	ld.shared.f32 	%f250, [%r31];
	max.f32 	%f251, %f249, %f250;
	st.shared.f32 	[%r34], %f251;
	sub.f32 	%f252, %f249, %f251;
	fma.rn.f32 	%f253, %f252, 0f3BBB989D, 0f3F000000;
	cvt.sat.f32.f32 	%f254, %f253;
	mov.f32 	%f255, 0f4B400001;
	mov.f32 	%f256, 0f437C0000;
	fma.rm.f32 	%f257, %f254, %f256, %f255;
	add.f32 	%f258, %f257, 0fCB40007F;
	neg.f32 	%f259, %f258;
	fma.rn.f32 	%f260, %f252, 0f3FB8AA3B, %f259;
	fma.rn.f32 	%f261, %f252, 0f32A57060, %f260;
	mov.b32 	%r133, %f257;
	shl.b32 	%r134, %r133, 23;
	mov.b32 	%f262, %r134;
	ex2.approx.ftz.f32 	%f263, %f261;
	mul.f32 	%f264, %f263, %f262;
	ld.shared.f32 	%f265, [%r9];
	sub.f32 	%f266, %f250, %f251;
	fma.rn.f32 	%f267, %f266, 0f3BBB989D, 0f3F000000;
	cvt.sat.f32.f32 	%f268, %f267;
	fma.rm.f32 	%f269, %f268, %f256, %f255;
	add.f32 	%f270, %f269, 0fCB40007F;
	neg.f32 	%f271, %f270;
	fma.rn.f32 	%f272, %f266, 0f3FB8AA3B, %f271;
	fma.rn.f32 	%f273, %f266, 0f32A57060, %f272;
	mov.b32 	%r135, %f269;
	shl.b32 	%r136, %r135, 23;
	mov.b32 	%f274, %r136;
	ex2.approx.ftz.f32 	%f275, %f273;
	mul.f32 	%f276, %f275, %f274;
	ld.shared.f32 	%f277, [%r32];
	mul.f32 	%f278, %f277, %f276;
	fma.rn.f32 	%f279, %f265, %f264, %f278;
	st.shared.f32 	[%r35], %f279;
	bar.sync 	0;
	@%p15 bra 	$L__BB0_25;
	mov.u32 	%r138, %tid.y;
	shl.b32 	%r139, %r138, 2;
	mov.u32 	%r140, _ZZ22flash_attention_kernelPfS_S_S_S_S_iE2li;
	add.s32 	%r141, %r140, %r139;
	ld.shared.f32 	%f280, [%r141];
	mov.u32 	%r142, _ZZ22flash_attention_kernelPfS_S_S_S_S_iE2mi;
	add.s32 	%r143, %r142, %r139;
	ld.shared.f32 	%f281, [%r143];
	mov.u32 	%r144, _ZZ22flash_attention_kernelPfS_S_S_S_S_iE6mi_new;
	add.s32 	%r145, %r144, %r139;
	ld.shared.f32 	%f282, [%r145];
	sub.f32 	%f283, %f281, %f282;
	fma.rn.f32 	%f284, %f283, 0f3BBB989D, 0f3F000000;
	cvt.sat.f32.f32 	%f285, %f284;
	mov.f32 	%f286, 0f4B400001;
	mov.f32 	%f287, 0f437C0000;
	fma.rm.f32 	%f288, %f285, %f287, %f286;
	add.f32 	%f289, %f288, 0fCB40007F;
	neg.f32 	%f290, %f289;
	fma.rn.f32 	%f291, %f283, 0f3FB8AA3B, %f290;
	fma.rn.f32 	%f292, %f283, 0f32A57060, %f291;
	mov.b32 	%r146, %f288;
	shl.b32 	%r147, %r146, 23;
	mov.b32 	%f293, %r147;
	ex2.approx.ftz.f32 	%f294, %f292;
	mul.f32 	%f295, %f294, %f293;
	mul.f32 	%f13, %f280, %f295;
	mov.u32 	%r148, _ZZ22flash_attention_kernelPfS_S_S_S_S_iE3mij;
	add.s32 	%r149, %r148, %r139;
	ld.shared.f32 	%f296, [%r149];
	sub.f32 	%f297, %f296, %f282;
	fma.rn.f32 	%f298, %f297, 0f3BBB989D, 0f3F000000;
	cvt.sat.f32.f32 	%f299, %f298;
	fma.rm.f32 	%f300, %f299, %f287, %f286;
	add.f32 	%f301, %f300, 0fCB40007F;
	neg.f32 	%f302, %f301;
	fma.rn.f32 	%f303, %f297, 0f3FB8AA3B, %f302;
	fma.rn.f32 	%f304, %f297, 0f32A57060, %f303;
	mov.b32 	%r150, %f300;
	shl.b32 	%r151, %r150, 23;
	mov.b32 	%f305, %r151;
	ex2.approx.ftz.f32 	%f306, %f304;
	mul.f32 	%f14, %f306, %f305;
	mov.u32 	%r152, _ZZ22flash_attention_kernelPfS_S_S_S_S_iE6li_new;
	add.s32 	%r153, %r152, %r139;
	ld.shared.f32 	%f15, [%r153];
	shl.b32 	%r154, %r11, 2;
	mov.u32 	%r155, _ZZ22flash_attention_kernelPfS_S_S_S_S_iE3pij;
	add.s32 	%r156, %r155, %r154;
	ld.shared.f32 	%f16, [%r156];
	ld.shared.f32 	%f17, [%r156+4];
	ld.shared.f32 	%f18, [%r156+8];
	ld.shared.f32 	%f19, [%r156+12];
	ld.shared.f32 	%f20, [%r156+16];
	ld.shared.f32 	%f21, [%r156+20];
	ld.shared.f32 	%f22, [%r156+24];
	ld.shared.f32 	%f23, [%r156+28];
	ld.shared.f32 	%f24, [%r156+32];
	ld.shared.f32 	%f25, [%r156+36];
	ld.shared.f32 	%f26, [%r156+40];
	ld.shared.f32 	%f27, [%r156+44];
	ld.shared.f32 	%f28, [%r156+48];
	ld.shared.f32 	%f29, [%r156+52];
	ld.shared.f32 	%f30, [%r156+56];
	ld.shared.f32 	%f31, [%r156+60];
	ld.shared.f32 	%f32, [%r156+64];
	ld.shared.f32 	%f33, [%r156+68];
	ld.shared.f32 	%f34, [%r156+72];
	ld.shared.f32 	%f35, [%r156+76];
	ld.shared.f32 	%f36, [%r156+80];
	ld.shared.f32 	%f37, [%r156+84];
	ld.shared.f32 	%f38, [%r156+88];
	ld.shared.f32 	%f39, [%r156+92];
	ld.shared.f32 	%f40, [%r156+96];
	ld.shared.f32 	%f41, [%r156+100];
	ld.shared.f32 	%f42, [%r156+104];
	ld.shared.f32 	%f43, [%r156+108];
	ld.shared.f32 	%f44, [%r156+112];
	ld.shared.f32 	%f45, [%r156+116];
	ld.shared.f32 	%f46, [%r156+120];
	ld.shared.f32 	%f47, [%r156+124];
	shl.b32 	%r157, %r7, 2;
	mov.u32 	%r158, _ZZ22flash_attention_kernelPfS_S_S_S_S_iE2oi;
	add.s32 	%r212, %r158, %r157;
	neg.s32 	%r211, %r44;
	mov.u32 	%r213, _ZZ22flash_attention_kernelPfS_S_S_S_S_iE2vj;
$L__BB0_24:
	ld.shared.f32 	%f307, [%r213];
	fma.rn.f32 	%f308, %f16, %f307, 0f00000000;
	shl.b32 	%r159, %r44, 2;
	add.s32 	%r160, %r213, %r159;
	ld.shared.f32 	%f309, [%r160];
	fma.rn.f32 	%f310, %f17, %f309, %f308;
	add.s32 	%r161, %r160, %r159;
	ld.shared.f32 	%f311, [%r161];
	fma.rn.f32 	%f312, %f18, %f311, %f310;
	add.s32 	%r162, %r161, %r159;
	ld.shared.f32 	%f313, [%r162];
	fma.rn.f32 	%f314, %f19, %f313, %f312;
	add.s32 	%r163, %r162, %r159;
	ld.shared.f32 	%f315, [%r163];
	fma.rn.f32 	%f316, %f20, %f315, %f314;
	add.s32 	%r164, %r163, %r159;
	ld.shared.f32 	%f317, [%r164];
	fma.rn.f32 	%f318, %f21, %f317, %f316;
	add.s32 	%r165, %r164, %r159;
	ld.shared.f32 	%f319, [%r165];
	fma.rn.f32 	%f320, %f22, %f319, %f318;
	add.s32 	%r166, %r165, %r159;
	ld.shared.f32 	%f321, [%r166];
	fma.rn.f32 	%f322, %f23, %f321, %f320;
	add.s32 	%r167, %r166, %r159;
	ld.shared.f32 	%f323, [%r167];
	fma.rn.f32 	%f324, %f24, %f323, %f322;
	add.s32 	%r168, %r167, %r159;
	ld.shared.f32 	%f325, [%r168];
	fma.rn.f32 	%f326, %f25, %f325, %f324;
	add.s32 	%r169, %r168, %r159;
	ld.shared.f32 	%f327, [%r169];
	fma.rn.f32 	%f328, %f26, %f327, %f326;
	add.s32 	%r170, %r169, %r159;
	ld.shared.f32 	%f329, [%r170];
	fma.rn.f32 	%f330, %f27, %f329, %f328;
	add.s32 	%r171, %r170, %r159;
	ld.shared.f32 	%f331, [%r171];
	fma.rn.f32 	%f332, %f28, %f331, %f330;
	add.s32 	%r172, %r171, %r159;
	ld.shared.f32 	%f333, [%r172];
	fma.rn.f32 	%f334, %f29, %f333, %f332;
	add.s32 	%r173, %r172, %r159;
	ld.shared.f32 	%f335, [%r173];
	fma.rn.f32 	%f336, %f30, %f335, %f334;
	add.s32 	%r174, %r173, %r159;
	ld.shared.f32 	%f337, [%r174];
	fma.rn.f32 	%f338, %f31, %f337, %f336;
	add.s32 	%r175, %r174, %r159;
	ld.shared.f32 	%f339, [%r175];
	fma.rn.f32 	%f340, %f32, %f339, %f338;
	add.s32 	%r176, %r175, %r159;
	ld.shared.f32 	%f341, [%r176];
	fma.rn.f32 	%f342, %f33, %f341, %f340;
	add.s32 	%r177, %r176, %r159;
	ld.shared.f32 	%f343, [%r177];
	fma.rn.f32 	%f344, %f34, %f343, %f342;
	add.s32 	%r178, %r177, %r159;
	ld.shared.f32 	%f345, [%r178];
	fma.rn.f32 	%f346, %f35, %f345, %f344;
	add.s32 	%r179, %r178, %r159;
	ld.shared.f32 	%f347, [%r179];
	fma.rn.f32 	%f348, %f36, %f347, %f346;
	add.s32 	%r180, %r179, %r159;
	ld.shared.f32 	%f349, [%r180];
	fma.rn.f32 	%f350, %f37, %f349, %f348;
	add.s32 	%r181, %r180, %r159;
	ld.shared.f32 	%f351, [%r181];
	fma.rn.f32 	%f352, %f38, %f351, %f350;
	add.s32 	%r182, %r181, %r159;
	ld.shared.f32 	%f353, [%r182];
	fma.rn.f32 	%f354, %f39, %f353, %f352;
	add.s32 	%r183, %r182, %r159;
	ld.shared.f32 	%f355, [%r183];
	fma.rn.f32 	%f356, %f40, %f355, %f354;
	add.s32 	%r184, %r183, %r159;
	ld.shared.f32 	%f357, [%r184];
	fma.rn.f32 	%f358, %f41, %f357, %f356;
	add.s32 	%r185, %r184, %r159;
	ld.shared.f32 	%f359, [%r185];
	fma.rn.f32 	%f360, %f42, %f359, %f358;
	add.s32 	%r186, %r185, %r159;
	ld.shared.f32 	%f361, [%r186];
	fma.rn.f32 	%f362, %f43, %f361, %f360;
	add.s32 	%r187, %r186, %r159;
	ld.shared.f32 	%f363, [%r187];
	fma.rn.f32 	%f364, %f44, %f363, %f362;
	add.s32 	%r188, %r187, %r159;
	ld.shared.f32 	%f365, [%r188];
	fma.rn.f32 	%f366, %f45, %f365, %f364;
	add.s32 	%r189, %r188, %r159;
	ld.shared.f32 	%f367, [%r189];
	fma.rn.f32 	%f368, %f46, %f367, %f366;
	add.s32 	%r190, %r189, %r159;
	ld.shared.f32 	%f369, [%r190];
	fma.rn.f32 	%f370, %f47, %f369, %f368;
	ld.shared.f32 	%f371, [%r212];
	mul.f32 	%f372, %f370, %f14;
	fma.rn.f32 	%f373, %f371, %f13, %f372;
	div.rn.f32 	%f374, %f373, %f15;
	st.shared.f32 	[%r212], %f374;
	add.s32 	%r213, %r213, 4;
	add.s32 	%r212, %r212, 4;
	add.s32 	%r211, %r211, 1;
	setp.ne.s32 	%p16, %r211, 0;
	@%p16 bra 	$L__BB0_24;
$L__BB0_25:
	ld.param.u64 	%rd41, [_Z22flash_attention_kernelPfS_S_S_S_S_i_param_3];
	setp.ne.s32 	%p17, %r44, 64;
	bar.sync 	0;
	ld.shared.f32 	%f375, [%r8];
	mad.lo.s32 	%r191, %r44, %r6, %r1;
	cvta.to.global.u64 	%rd7, %rd41;
	mul.wide.s32 	%rd32, %r191, 4;
	add.s64 	%rd33, %rd7, %rd32;
	st.global.f32 	[%rd33], %f375;
	@%p17 bra 	$L__BB0_27;
	add.s32 	%r192, %r11, %r1;
	add.s32 	%r193, %r192, %r11;
	shl.b32 	%r194, %r193, 2;
	mov.u32 	%r195, _ZZ22flash_attention_kernelPfS_S_S_S_S_iE2oi;
	add.s32 	%r196, %r195, %r194;
	ld.shared.f32 	%f376, [%r196+128];
	shl.b32 	%r197, %r4, 11;
	add.s32 	%r198, %r193, %r197;
	mul.wide.u32 	%rd34, %r198, 4;
	add.s64 	%rd35, %rd7, %rd34;
	st.global.f32 	[%rd35+128], %f376;
$L__BB0_27:
	setp.ne.s32 	%p18, %r1, 0;
	@%p18 bra 	$L__BB0_29;
	ld.param.u64 	%rd43, [_Z22flash_attention_kernelPfS_S_S_S_S_i_param_5];
	ld.param.u64 	%rd42, [_Z22flash_attention_kernelPfS_S_S_S_S_i_param_4];
	mov.u32 	%r199, %tid.y;
	shl.b32 	%r200, %r199, 2;
	mov.u32 	%r201, _ZZ22flash_attention_kernelPfS_S_S_S_S_iE6li_new;
	add.s32 	%r202, %r201, %r200;
	ld.shared.f32 	%f377, [%r202];
	cvta.to.global.u64 	%rd36, %rd42;
	mul.wide.u32 	%rd37, %r6, 4;
	add.s64 	%rd38, %rd36, %rd37;
	st.global.f32 	[%rd38], %f377;
	mov.u32 	%r203, _ZZ22flash_attention_kernelPfS_S_S_S_S_iE6mi_new;
	add.s32 	%r204, %r203, %r200;
	ld.shared.f32 	%f378, [%r204];
	cvta.to.global.u64 	%rd39, %rd43;
	add.s64 	%rd40, %rd39, %rd37;
	st.global.f32 	[%rd40], %f378;
$L__BB0_29:
	ret;

}


// ===== COMPILED SASS (sm_100) =====

	.target	sm_100

	.elftype	@"ET_EXEC"


//--------------------- .note.nv.tkinfo           --------------------------
	.section	.note.nv.tkinfo,"",@"SHT_NOTE"
	.sectionflags	@"SHF_NOTE_NV_TKINFO"
	.tkinfo
        /*0018*/ 	.word	0x00000002
        /*0030*/ 	.string	""
        /*0030*/ 	.string	"ptxas"
        /*0030*/ 	.string	"Cuda compilation tools, release 13.0, V13.0.88"
        /*0030*/ 	.string	"Build cuda_13.0.r13.0/compiler.36424714_0"
        /*0030*/ 	.string	"-arch sm_100 -m 64 "



//--------------------- .note.nv.cuinfo           --------------------------
	.section	.note.nv.cuinfo,"",@"SHT_NOTE"
	.sectionflags	@"SHF_NOTE_NV_CUINFO"
        /*0018*/ 	.short	0x0002
        /*001a*/ 	.short	0x0064
        /*001c*/ 	.short	0x0082
	.zero		2


//--------------------- .nv.info                  --------------------------
	.section	.nv.info,"",@"SHT_CUDA_INFO"
	.align	4


	//----- nvinfo : EIATTR_REGCOUNT
	.align		4
        /*0000*/ 	.byte	0x04, 0x2f
        /*0002*/ 	.short	(.L_1 - .L_0)
	.align		4
.L_0:
        /*0004*/ 	.word	index@(_Z22flash_attention_kernelPfS_S_S_S_S_i)
        /*0008*/ 	.word	0x00000037


	//----- nvinfo : EIATTR_FRAME_SIZE
	.align		4
.L_1:
        /*000c*/ 	.byte	0x04, 0x11
        /*000e*/ 	.short	(.L_3 - .L_2)
	.align		4
.L_2:
        /*0010*/ 	.word	index@($__internal_2_$__cuda_sm3x_div_rn_noftz_f32_slowpath)
        /*0014*/ 	.word	0x00000000


	//----- nvinfo : EIATTR_FRAME_SIZE
	.align		4
.L_3:
        /*0018*/ 	.byte	0x04, 0x11
        /*001a*/ 	.short	(.L_5 - .L_4)
	.align		4
.L_4:
        /*001c*/ 	.word	index@($__internal_1_$__cuda_sm20_sqrt_rn_f32_slowpath)
        /*0020*/ 	.word	0x00000000


	//----- nvinfo : EIATTR_FRAME_SIZE
	.align		4
.L_5:
        /*0024*/ 	.byte	0x04, 0x11
        /*0026*/ 	.short	(.L_7 - .L_6)
	.align		4
.L_6:
        /*0028*/ 	.word	index@($__internal_0_$__cuda_sm20_dblrcp_rn_slowpath_v3)
        /*002c*/ 	.word	0x00000000


	//----- nvinfo : EIATTR_FRAME_SIZE
	.align		4
.L_7:
        /*0030*/ 	.byte	0x04, 0x11
        /*0032*/ 	.short	(.L_9 - .L_8)
	.align		4
.L_8:
        /*0034*/ 	.word	index@(_Z22flash_attention_kernelPfS_S_S_S_S_i)
        /*0038*/ 	.word	0x00000000


	//----- nvinfo : EIATTR_MIN_STACK_SIZE
	.align		4
.L_9:
        /*003c*/ 	.byte	0x04, 0x12
        /*003e*/ 	.short	(.L_11 - .L_10)
	.align		4
.L_10:
        /*0040*/ 	.word	index@(_Z22flash_attention_kernelPfS_S_S_S_S_i)
        /*0044*/ 	.word	0x00000000
.L_11:


//--------------------- .nv.compat                --------------------------
	.section	.nv.compat,"",@"SHT_CUDA_COMPAT_INFO"
	.align	4
        /*0000*/ 	.byte	0x02, 0x09, 0x00, 0x00, 0x02, 0x02, 0x01, 0x00, 0x02, 0x05, 0x05, 0x00, 0x03, 0x07, 0x01, 0x01
        /*0010*/ 	.byte	0x02, 0x03, 0x00, 0x00, 0x02, 0x06, 0x01, 0x00, 0x04, 0x0b, 0x08, 0x00, 0x01, 0x00, 0x00, 0x00
        /*0020*/ 	.byte	0x00, 0x00, 0x00, 0x00


//--------------------- .nv.info._Z22flash_attention_kernelPfS_S_S_S_S_i --------------------------
	.section	.nv.info._Z22flash_attention_kernelPfS_S_S_S_S_i,"",@"SHT_CUDA_INFO"
	.sectionflags	@""
	.align	4


	//----- nvinfo : EIATTR_CUDA_API_VERSION
	.align		4
        /*0000*/ 	.byte	0x04, 0x37
        /*0002*/ 	.short	(.L_13 - .L_12)
.L_12:
        /*0004*/ 	.word	0x00000082


	//----- nvinfo : EIATTR_KPARAM_INFO
	.align		4
.L_13:
        /*0008*/ 	.byte	0x04, 0x17
        /*000a*/ 	.short	(.L_15 - .L_14)
.L_14:
        /*000c*/ 	.word	0x00000000
        /*0010*/ 	.short	0x0006
        /*0012*/ 	.short	0x0030
        /*0014*/ 	.byte	0x00, 0xf0, 0x11, 0x00


	//----- nvinfo : EIATTR_KPARAM_INFO
	.align		4
.L_15:
        /*0018*/ 	.byte	0x04, 0x17
        /*001a*/ 	.short	(.L_17 - .L_16)
.L_16:
        /*001c*/ 	.word	0x00000000
        /*0020*/ 	.short	0x0005
        /*0022*/ 	.short	0x0028
        /*0024*/ 	.byte	0x00, 0xf5, 0x21, 0x00


	//----- nvinfo : EIATTR_KPARAM_INFO
	.align		4
.L_17:
        /*0028*/ 	.byte	0x04, 0x17
        /*002a*/ 	.short	(.L_19 - .L_18)
.L_18:
        /*002c*/ 	.word	0x00000000
        /*0030*/ 	.short	0x0004
        /*0032*/ 	.short	0x0020
        /*0034*/ 	.byte	0x00, 0xf5, 0x21, 0x00


	//----- nvinfo : EIATTR_KPARAM_INFO
	.align		4
.L_19:
        /*0038*/ 	.byte	0x04, 0x17
        /*003a*/ 	.short	(.L_21 - .L_20)
.L_20:
        /*003c*/ 	.word	0x00000000
        /*0040*/ 	.short	0x0003
        /*0042*/ 	.short	0x0018
        /*0044*/ 	.byte	0x00, 0xf5, 0x21, 0x00


	//----- nvinfo : EIATTR_KPARAM_INFO
	.align		4
.L_21:
        /*0048*/ 	.byte	0x04, 0x17
        /*004a*/ 	.short	(.L_23 - .L_22)
.L_22:
        /*004c*/ 	.word	0x00000000
        /*0050*/ 	.short	0x0002
        /*0052*/ 	.short	0x0010
        /*0054*/ 	.byte	0x00, 0xf5, 0x21, 0x00


	//----- nvinfo : EIATTR_KPARAM_INFO
	.align		4
.L_23:
        /*0058*/ 	.byte	0x04, 0x17
        /*005a*/ 	.short	(.L_25 - .L_24)
.L_24:
        /*005c*/ 	.word	0x00000000
        /*0060*/ 	.short	0x0001
        /*0062*/ 	.short	0x0008
        /*0064*/ 	.byte	0x00, 0xf5, 0x21, 0x00


	//----- nvinfo : EIATTR_KPARAM_INFO
	.align		4
.L_25:
        /*0068*/ 	.byte	0x04, 0x17
        /*006a*/ 	.short	(.L_27 - .L_26)
.L_26:
        /*006c*/ 	.word	0x00000000
        /*0070*/ 	.short	0x0000
        /*0072*/ 	.short	0x0000
        /*0074*/ 	.byte	0x00, 0xf5, 0x21, 0x00


	//----- nvinfo : EIATTR_SPARSE_MMA_MASK
	.align		4
.L_27:
        /*0078*/ 	.byte	0x03, 0x50
        /*007a*/ 	.short	0x0000


	//----- nvinfo : EIATTR_MAXREG_COUNT
	.align		4
        /*007c*/ 	.byte	0x03, 0x1b
        /*007e*/ 	.short	0x00ff


	//----- nvinfo : EIATTR_NUM_BARRIERS
	.align		4
        /*0080*/ 	.byte	0x02, 0x4c
        /*0082*/ 	.byte	0x01
	.zero		1


	//----- nvinfo : EIATTR_MERCURY_ISA_VERSION
	.align		4
        /*0084*/ 	.byte	0x03, 0x5f
        /*0086*/ 	.short	0x0101


	//----- nvinfo : EIATTR_VRC_CTA_INIT_COUNT
	.align		4
        /*0088*/ 	.byte	0x02, 0x4a
	.zero		1
	.zero		1


	//----- nvinfo : EIATTR_EXIT_INSTR_OFFSETS
	.align		4
        /*008c*/ 	.byte	0x04, 0x1c
        /*008e*/ 	.short	(.L_29 - .L_28)


	//   ....[0]....
.L_28:
        /*0090*/ 	.word	0x00002220


	//   ....[1]....
        /*0094*/ 	.word	0x00002340


	//----- nvinfo : EIATTR_CRS_STACK_SIZE
	.align		4
.L_29:
        /*0098*/ 	.byte	0x04, 0x1e
        /*009a*/ 	.short	(.L_31 - .L_30)
.L_30:
        /*009c*/ 	.word	0x00000000


	//----- nvinfo : EIATTR_CBANK_PARAM_SIZE
	.align		4
.L_31:
        /*00a0*/ 	.byte	0x03, 0x19
        /*00a2*/ 	.short	0x0034


	//----- nvinfo : EIATTR_PARAM_CBANK
	.align		4
        /*00a4*/ 	.byte	0x04, 0x0a
        /*00a6*/ 	.short	(.L_33 - .L_32)
	.align		4
.L_32:
        /*00a8*/ 	.word	index@(.nv.constant0._Z22flash_attention_kernelPfS_S_S_S_S_i)
        /*00ac*/ 	.short	0x0380
        /*00ae*/ 	.short	0x0034


	//----- nvinfo : EIATTR_SW_WAR
	.align		4
.L_33:
        /*00b0*/ 	.byte	0x04, 0x36
        /*00b2*/ 	.short	(.L_35 - .L_34)
.L_34:
        /*00b4*/ 	.word	0x00000008
.L_35:


//--------------------- .nv.callgraph             --------------------------
	.section	.nv.callgraph,"",@"SHT_CUDA_CALLGRAPH"
	.align	4
	.sectionentsize	8
	.align		4
        /*0000*/ 	.word	0x00000000
	.align		4
        /*0004*/ 	.word	0xffffffff
	.align		4
        /*0008*/ 	.word	0x00000000
	.align		4
        /*000c*/ 	.word	0xfffffffe
	.align		4
        /*0010*/ 	.word	0x00000000
	.align		4
        /*0014*/ 	.word	0xfffffffd
	.align		4
        /*0018*/ 	.word	0x00000000
	.align		4
        /*001c*/ 	.word	0xfffffffc


//--------------------- .text._Z22flash_attention_kernelPfS_S_S_S_S_i --------------------------
	.section	.text._Z22flash_attention_kernelPfS_S_S_S_S_i,"ax",@progbits
	.align	128
        .global         _Z22flash_attention_kernelPfS_S_S_S_S_i
        .type           _Z22flash_attention_kernelPfS_S_S_S_S_i,@function
        .size           _Z22flash_attention_kernelPfS_S_S_S_S_i,(.L_x_37 - _Z22flash_attention_kernelPfS_S_S_S_S_i)
        .other          _Z22flash_attention_kernelPfS_S_S_S_S_i,@"STO_CUDA_ENTRY STV_DEFAULT"
_Z22flash_attention_kernelPfS_S_S_S_S_i:
.text._Z22flash_attention_kernelPfS_S_S_S_S_i:
[----:B------:R-:W-:Y:S01]  /*0000*/  LDC R1, c[0x0][0x37c] ;  /* 0x0000df00ff017b82 */ /* 0x000fe20000000800 */
[----:B------:R-:W0:Y:S07]  /*0010*/  S2R R0, SR_TID.X ;  /* 0x0000000000007919 */ /* 0x000e2e0000002100 */
[----:B------:R-:W1:Y:S01]  /*0020*/  LDC.64 R10, c[0x0][0x388] ;  /* 0x0000e200ff0a7b82 */ /* 0x000e620000000a00 */
[----:B------:R-:W2:Y:S01]  /*0030*/  LDCU UR14, c[0x0][0x3b0] ;  /* 0x00007600ff0e77ac */ /* 0x000ea20008000800 */
[----:B------:R-:W3:Y:S01]  /*0040*/  S2R R27, SR_CTAID.X ;  /* 0x00000000001b7919 */ /* 0x000ee20000002500 */
[----:B------:R-:W4:Y:S01]  /*0050*/  LDCU.64 UR12, c[0x0][0x358] ;  /* 0x00006b00ff0c77ac */ /* 0x000f220008000a00 */
[----:B------:R-:W2:Y:S04]  /*0060*/  S2R R3, SR_TID.Y ;  /* 0x0000000000037919 */ /* 0x000ea80000002200 */
[----:B------:R-:W4:Y:S01]  /*0070*/  LDC.64 R12, c[0x0][0x390] ;  /* 0x0000e400ff0c7b82 */ /* 0x000f220000000a00 */
[----:B------:R-:W2:Y:S07]  /*0080*/  S2R R2, SR_CTAID.Y ;  /* 0x0000000000027919 */ /* 0x000eae0000002600 */
[----:B------:R-:W4:Y:S08]  /*0090*/  LDC.64 R6, c[0x0][0x380] ;  /* 0x0000e000ff067b82 */ /* 0x000f300000000a00 */
[----:B------:R-:W4:Y:S01]  /*00a0*/  LDC.64 R4, c[0x0][0x398] ;  /* 0x0000e600ff047b82 */ /* 0x000f220000000a00 */
[----:B0-----:R-:W-:-:S07]  /*00b0*/  ISETP.NE.AND P0, PT, R0, RZ, PT ;  /* 0x000000ff0000720c */ /* 0x001fce0003f05270 */
[----:B------:R-:W0:Y:S01]  /*00c0*/  LDC.64 R18, c[0x0][0x3a0] ;  /* 0x0000e800ff127b82 */ /* 0x000e220000000a00 */
[----:B---3--:R-:W-:-:S05]  /*00d0*/  LEA R8, R27, R0, 0x5 ;  /* 0x000000001b087211 */ /* 0x008fca00078e28ff */
[----:B--2---:R-:W-:Y:S02]  /*00e0*/  IMAD R15, R8, UR14, R3 ;  /* 0x0000000e080f7c24 */ /* 0x004fe4000f8e0203 */
[----:B------:R-:W2:Y:S01]  /*00f0*/  LDC.64 R20, c[0x0][0x3a8] ;  /* 0x0000ea00ff147b82 */ /* 0x000ea20000000a00 */
[----:B------:R-:W-:Y:S01]  /*0100*/  LEA R9, R2, R3, 0x5 ;  /* 0x0000000302097211 */ /* 0x000fe200078e28ff */
[----:B-1----:R-:W-:-:S04]  /*0110*/  IMAD.WIDE R10, R15, 0x4, R10 ;  /* 0x000000040f0a7825 */ /* 0x002fc800078e020a */
[----:B------:R-:W-:Y:S01]  /*0120*/  IMAD R17, R9, UR14, R0 ;  /* 0x0000000e09117c24 */ /* 0x000fe2000f8e0200 */
[----:B----4-:R-:W3:Y:S01]  /*0130*/  LDG.E R22, desc[UR12][R10.64] ;  /* 0x0000000c0a167981 */ /* 0x010ee2000c1e1900 */
[----:B------:R-:W-:-:S04]  /*0140*/  IMAD.WIDE R12, R15, 0x4, R12 ;  /* 0x000000040f0c7825 */ /* 0x000fc800078e020c */
[C---:B------:R-:W-:Y:S01]  /*0150*/  IMAD.WIDE R14, R17.reuse, 0x4, R6 ;  /* 0x00000004110e7825 */ /* 0x040fe200078e0206 */
[----:B------:R1:W4:Y:S03]  /*0160*/  LDG.E R23, desc[UR12][R12.64] ;  /* 0x0000000c0c177981 */ /* 0x000326000c1e1900 */
[----:B------:R-:W-:Y:S02]  /*0170*/  IMAD.WIDE R16, R17, 0x4, R4 ;  /* 0x0000000411107825 */ /* 0x000fe400078e0204 */
[----:B------:R1:W4:Y:S04]  /*0180*/  LDG.E R15, desc[UR12][R14.64] ;  /* 0x0000000c0e0f7981 */ /* 0x000328000c1e1900 */
[----:B------:R1:W4:Y:S01]  /*0190*/  LDG.E R17, desc[UR12][R16.64] ;  /* 0x0000000c10117981 */ /* 0x000322000c1e1900 */
[----:B0-----:R-:W-:-:S04]  /*01a0*/  @!P0 IMAD.WIDE.U32 R18, R9, 0x4, R18 ;  /* 0x0000000409128825 */ /* 0x001fc800078e0012 */
[----:B--2---:R-:W-:Y:S01]  /*01b0*/  @!P0 IMAD.WIDE.U32 R20, R9, 0x4, R20 ;  /* 0x0000000409148825 */ /* 0x004fe200078e0014 */
[----:B------:R0:W5:Y:S04]  /*01c0*/  @!P0 LDG.E R24, desc[UR12][R18.64] ;  /* 0x0000000c12188981 */ /* 0x000168000c1e1900 */
[----:B------:R0:W5:Y:S01]  /*01d0*/  @!P0 LDG.E R25, desc[UR12][R20.64] ;  /* 0x0000000c14198981 */ /* 0x000162000c1e1900 */
[----:B------:R-:W2:Y:S01]  /*01e0*/  S2UR UR10, SR_CgaCtaId ;  /* 0x00000000000a79c3 */ /* 0x000ea20000008800 */
[----:B------:R-:W-:Y:S01]  /*01f0*/  UMOV UR5, 0x400 ;  /* 0x0000040000057882 */ /* 0x000fe20000000000 */
[----:B-1----:R-:W-:Y:S01]  /*0200*/  IMAD R12, R0, UR14, RZ ;  /* 0x0000000e000c7c24 */ /* 0x002fe2000f8e02ff */
[----:B------:R-:W-:Y:S02]  /*0210*/  UIADD3 UR4, UPT, UPT, UR5, 0x2000, URZ ;  /* 0x0000200005047890 */ /* 0x000fe4000fffe0ff */
[----:B------:R-:W-:Y:S01]  /*0220*/  UIADD3 UR7, UPT, UPT, UR5, 0x4000, URZ ;  /* 0x0000400005077890 */ /* 0x000fe2000fffe0ff */
[----:B------:R-:W-:Y:S01]  /*0230*/  IMAD R11, R3, UR14, RZ ;  /* 0x0000000e030b7c24 */ /* 0x000fe2000f8e02ff */
[----:B------:R-:W-:Y:S01]  /*0240*/  UIADD3 UR8, UPT, UPT, UR5, 0x6000, URZ ;  /* 0x0000600005087890 */ /* 0x000fe2000fffe0ff */
[----:B------:R-:W-:-:S02]  /*0250*/  IADD3 R8, PT, PT, R12, R3, RZ ;  /* 0x000000030c087210 */ /* 0x000fc40007ffe0ff */
[----:B------:R-:W-:Y:S01]  /*0260*/  IMAD.IADD R10, R11, 0x1, R0 ;  /* 0x000000010b0a7824 */ /* 0x000fe200078e0200 */
[----:B--2---:R-:W-:Y:S02]  /*0270*/  ULEA UR6, UR10, UR4, 0x18 ;  /* 0x000000040a067291 */ /* 0x004fe4000f8ec0ff */
[----:B------:R-:W-:Y:S02]  /*0280*/  ULEA UR7, UR10, UR7, 0x18 ;  /* 0x000000070a077291 */ /* 0x000fe4000f8ec0ff */
[----:B------:R-:W-:Y:S02]  /*0290*/  ULEA UR11, UR10, UR5, 0x18 ;  /* 0x000000050a0b7291 */ /* 0x000fe4000f8ec0ff */
[----:B------:R-:W-:Y:S01]  /*02a0*/  ULEA UR8, UR10, UR8, 0x18 ;  /* 0x000000080a087291 */ /* 0x000fe2000f8ec0ff */
[C---:B------:R-:W-:Y:S02]  /*02b0*/  LEA R13, R8.reuse, UR6, 0x2 ;  /* 0x00000006080d7c11 */ /* 0x040fe4000f8e10ff */
[----:B------:R-:W-:-:S02]  /*02c0*/  LEA R14, R8, UR7, 0x2 ;  /* 0x00000007080e7c11 */ /* 0x000fc4000f8e10ff */
[C---:B------:R-:W-:Y:S02]  /*02d0*/  LEA R16, R10.reuse, UR11, 0x2 ;  /* 0x0000000b0a107c11 */ /* 0x040fe4000f8e10ff */
[----:B------:R-:W-:Y:S01]  /*02e0*/  LEA R8, R10, UR8, 0x2 ;  /* 0x000000080a087c11 */ /* 0x000fe2000f8e10ff */
[----:B------:R-:W-:Y:S02]  /*02f0*/  UISETP.NE.AND UP0, UPT, UR14, 0x40, UPT ;  /* 0x000000400e00788c */ /* 0x000fe4000bf05270 */
[----:B------:R-:W-:Y:S02]  /*0300*/  UIADD3 UR4, UPT, UPT, UR5, 0x8000, URZ ;  /* 0x0000800005047890 */ /* 0x000fe4000fffe0ff */
[----:B------:R-:W-:Y:S02]  /*0310*/  UIADD3 UR9, UPT, UPT, UR5, 0x8080, URZ ;  /* 0x0000808005097890 */ /* 0x000fe4000fffe0ff */
[----:B------:R-:W-:Y:S02]  /*0320*/  ULEA UR4, UR10, UR4, 0x18 ;  /* 0x000000040a047291 */ /* 0x000fe4000f8ec0ff */
[----:B------:R-:W-:-:S04]  /*0330*/  ULEA UR9, UR10, UR9, 0x18 ;  /* 0x000000090a097291 */ /* 0x000fc8000f8ec0ff */
[C---:B------:R-:W-:Y:S02]  /*0340*/  LEA R33, R3.reuse, UR4, 0x2 ;  /* 0x0000000403217c11 */ /* 0x040fe4000f8e10ff */
[----:B------:R-:W-:Y:S01]  /*0350*/  LEA R10, R3, UR9, 0x2 ;  /* 0x00000009030a7c11 */ /* 0x000fe2000f8e10ff */
[----:B---3--:R0:W-:Y:S04]  /*0360*/  STS [R13], R22 ;  /* 0x000000160d007388 */ /* 0x0081e80000000800 */
[----:B----4-:R0:W-:Y:S04]  /*0370*/  STS [R14], R23 ;  /* 0x000000170e007388 */ /* 0x0101e80000000800 */
[----:B------:R0:W-:Y:S04]  /*0380*/  STS [R16], R15 ;  /* 0x0000000f10007388 */ /* 0x0001e80000000800 */
[----:B------:R0:W-:Y:S01]  /*0390*/  STS [R8], R17 ;  /* 0x0000001108007388 */ /* 0x0001e20000000800 */
[----:B------:R-:W-:Y:S05]  /*03a0*/  BRA.U UP0, `(.L_x_0) ;  /* 0x0000000100747547 */ /* 0x000fea000b800000 */
[----:B------:R-:W1:Y:S01]  /*03b0*/  LDCU.64 UR16, c[0x0][0x388] ;  /* 0x00007100ff1077ac */ /* 0x000e620008000a00 */
[----:B0-----:R-:W-:Y:S02]  /*03c0*/  SHF.L.U32 R18, R0, 0x6, RZ ;  /* 0x0000000600127819 */ /* 0x001fe400000006ff */
[----:B------:R-:W-:Y:S01]  /*03d0*/  LEA R21, R3, R0, 0x6 ;  /* 0x0000000003157211 */ /* 0x000fe200078e30ff */
[----:B------:R-:W0:Y:S01]  /*03e0*/  LDCU.64 UR18, c[0x0][0x390] ;  /* 0x00007200ff1277ac */ /* 0x000e220008000a00 */
[----:B------:R-:W-:Y:S02]  /*03f0*/  LEA R14, R27, R18, 0xb ;  /* 0x000000121b0e7211 */ /* 0x000fe400078e58ff */
[----:B------:R-:W-:Y:S02]  /*0400*/  LEA R13, R2, R21, 0xb ;  /* 0x00000015020d7211 */ /* 0x000fe400078e58ff */
[----:B------:R-:W-:-:S03]  /*0410*/  IADD3 R14, P1, PT, R14, R3, RZ ;  /* 0x000000030e0e7210 */ /* 0x000fc60007f3e0ff */
[----:B------:R-:W-:Y:S01]  /*0420*/  IMAD.WIDE.U32 R6, R13, 0x4, R6 ;  /* 0x000000040d067825 */ /* 0x000fe200078e0006 */
[----:B------:R-:W-:-:S03]  /*0430*/  IADD3.X R17, PT, PT, RZ, RZ, RZ, P1, !PT ;  /* 0x000000ffff117210 */ /* 0x000fc60000ffe4ff */
[C---:B------:R-:W-:Y:S01]  /*0440*/  IMAD.SHL.U32 R16, R14.reuse, 0x4, RZ ;  /* 0x000000040e107824 */ /* 0x040fe200078e00ff */
[----:B------:R-:W-:Y:S01]  /*0450*/  SHF.L.U64.HI R17, R14, 0x2, R17 ;  /* 0x000000020e117819 */ /* 0x000fe20000010211 */
[----:B------:R-:W-:Y:S01]  /*0460*/  IMAD.WIDE.U32 R4, R13, 0x4, R4 ;  /* 0x000000040d047825 */ /* 0x000fe200078e0004 */
[----:B------:R-:W2:Y:S02]  /*0470*/  LDG.E R6, desc[UR12][R6.64+0x80] ;  /* 0x0000800c06067981 */ /* 0x000ea4000c1e1900 */
[C---:B-1----:R-:W-:Y:S02]  /*0480*/  IADD3 R14, P1, PT, R16.reuse, UR16, RZ ;  /* 0x00000010100e7c10 */ /* 0x042fe4000ff3e0ff */
[----:B0-----:R-:W-:Y:S01]  /*0490*/  IADD3 R16, P2, PT, R16, UR18, RZ ;  /* 0x0000001210107c10 */ /* 0x001fe2000ff5e0ff */
[----:B------:R-:W3:Y:S01]  /*04a0*/  LDG.E R4, desc[UR12][R4.64+0x80] ;  /* 0x0000800c04047981 */ /* 0x000ee2000c1e1900 */
[C---:B------:R-:W-:Y:S02]  /*04b0*/  IADD3.X R15, PT, PT, R17.reuse, UR17, RZ, P1, !PT ;  /* 0x00000011110f7c10 */ /* 0x040fe40008ffe4ff */
[----:B------:R-:W-:-:S03]  /*04c0*/  IADD3.X R17, PT, PT, R17, UR19, RZ, P2, !PT ;  /* 0x0000001311117c10 */ /* 0x000fc600097fe4ff */
[----:B------:R-:W4:Y:S04]  /*04d0*/  LDG.E R14, desc[UR12][R14.64+0x80] ;  /* 0x0000800c0e0e7981 */ /* 0x000f28000c1e1900 */
[----:B------:R-:W2:Y:S01]  /*04e0*/  LDG.E R16, desc[UR12][R16.64+0x80] ;  /* 0x0000800c10107981 */ /* 0x000ea2000c1e1900 */
[----:B------:R-:W-:Y:S02]  /*04f0*/  IADD3 R18, PT, PT, R18, R3, RZ ;  /* 0x0000000312127210 */ /* 0x000fe40007ffe0ff */
[----:B------:R-:W-:Y:S02]  /*0500*/  LEA R23, R21, UR11, 0x2 ;  /* 0x0000000b15177c11 */ /* 0x000fe4000f8e10ff */
[C---:B------:R-:W-:Y:S02]  /*0510*/  LEA R13, R18.reuse, UR6, 0x2 ;  /* 0x00000006120d7c11 */ /* 0x040fe4000f8e10ff */
[----:B------:R-:W-:-:S02]  /*0520*/  LEA R19, R18, UR7, 0x2 ;  /* 0x0000000712137c11 */ /* 0x000fc4000f8e10ff */
[----:B------:R-:W-:Y:S01]  /*0530*/  LEA R21, R21, UR8, 0x2 ;  /* 0x0000000815157c11 */ /* 0x000fe2000f8e10ff */
[----:B----4-:R1:W-:Y:S04]  /*0540*/  STS [R13+0x80], R14 ;  /* 0x0000800e0d007388 */ /* 0x0103e80000000800 */
[----:B--2---:R1:W-:Y:S04]  /*0550*/  STS [R19+0x80], R16 ;  /* 0x0000801013007388 */ /* 0x0043e80000000800 */
[----:B------:R1:W-:Y:S04]  /*0560*/  STS [R23+0x80], R6 ;  /* 0x0000800617007388 */ /* 0x0003e80000000800 */
[----:B---3--:R1:W-:Y:S02]  /*0570*/  STS [R21+0x80], R4 ;  /* 0x0000800415007388 */ /* 0x0083e40000000800 */
.L_x_0:
[----:B-----5:R2:W-:Y:S01]  /*0580*/  @!P0 STS [R33], R24 ;  /* 0x0000001821008388 */ /* 0x0205e20000000800 */
[----:B------:R-:W-:Y:S01]  /*0590*/  UISETP.GE.AND UP0, UPT, UR14, 0x1, UPT ;  /* 0x000000010e00788c */ /* 0x000fe2000bf06270 */
[----:B-1----:R-:W-:Y:S01]  /*05a0*/  CS2R R6, SRZ ;  /* 0x0000000000067805 */ /* 0x002fe2000001ff00 */
[----:B------:R-:W-:Y:S01]  /*05b0*/  IMAD R34, R3, 0x20, R0 ;  /* 0x0000002003227824 */ /* 0x000fe200078e0200 */
[----:B------:R2:W-:Y:S01]  /*05c0*/  @!P0 STS [R10], R25 ;  /* 0x000000190a008388 */ /* 0x0005e20000000800 */
[----:B------:R-:W-:Y:S06]  /*05d0*/  BAR.SYNC.DEFER_BLOCKING 0x0 ;  /* 0x0000000000007b1d */ /* 0x000fec0000010000 */
[----:B------:R-:W-:Y:S05]  /*05e0*/  BRA.U !UP0, `(.L_x_1) ;  /* 0x0000000508687547 */ /* 0x000fea000b800000 */
[----:B------:R-:W-:Y:S01]  /*05f0*/  UIADD3 UR4, UPT, UPT, UR14, -0x1, URZ ;  /* 0xffffffff0e047890 */ /* 0x000fe2000fffe0ff */
[----:B------:R-:W-:Y:S01]  /*0600*/  HFMA2 R6, -RZ, RZ, 0, 0 ;  /* 0x00000000ff067431 */ /* 0x000fe200000001ff */
[----:B------:R-:W-:Y:S02]  /*0610*/  ULOP3.LUT UR7, UR14, 0x7, URZ, 0xc0, !UPT ;  /* 0x000000070e077892 */ /* 0x000fe4000f8ec0ff */
[----:B------:R-:W-:Y:S02]  /*0620*/  UISETP.GE.U32.AND UP1, UPT, UR4, 0x7, UPT ;  /* 0x000000070400788c */ /* 0x000fe4000bf26070 */
[----:B------:R-:W-:Y:S01]  /*0630*/  UISETP.NE.AND UP0, UPT, UR7, URZ, UPT ;  /* 0x000000ff0700728c */ /* 0x000fe2000bf05270 */
[----:B------:R-:W-:-:S06]  /*0640*/  UMOV UR4, URZ ;  /* 0x000000ff00047c82 */ /* 0x000fcc0008000000 */
[----:B------:R-:W-:Y:S05]  /*0650*/  BRA.U !UP1, `(.L_x_2) ;  /* 0x0000000109907547 */ /* 0x000fea000b800000 */
[----:B------:R-:W-:Y:S01]  /*0660*/  LEA R5, R12, UR6, 0x2 ;  /* 0x000000060c057c11 */ /* 0x000fe2000f8e10ff */
[----:B------:R-:W-:Y:S01]  /*0670*/  ULOP3.LUT UR4, UR14, 0x7ffffff8, URZ, 0xc0, !UPT ;  /* 0x7ffffff80e047892 */ /* 0x000fe2000f8ec0ff */
[----:B------:R-:W-:Y:S02]  /*0680*/  LEA R4, R11, UR11, 0x2 ;  /* 0x0000000b0b047c11 */ /* 0x000fe4000f8e10ff */
[----:B------:R-:W-:Y:S01]  /*0690*/  MOV R6, RZ ;  /* 0x000000ff00067202 */ /* 0x000fe20000000f00 */
[----:B------:R-:W-:Y:S01]  /*06a0*/  VIADD R5, R5, 0x10 ;  /* 0x0000001005057836 */ /* 0x000fe20000000000 */
[----:B------:R-:W-:Y:S01]  /*06b0*/  IADD3 R4, PT, PT, R4, 0x10, RZ ;  /* 0x0000001004047810 */ /* 0x000fe20007ffe0ff */
[----:B------:R-:W-:-:S12]  /*06c0*/  UIADD3 UR8, UPT, UPT, -UR4, URZ, URZ ;  /* 0x000000ff04087290 */ /* 0x000fd8000fffe1ff */
.L_x_3:
[----:B------:R-:W-:Y:S01]  /*06d0*/  LDS R7, [R4+-0x10] ;  /* 0xfffff00004077984 */ /* 0x000fe20000000800 */
[----:B------:R-:W-:-:S03]  /*06e0*/  UIADD3 UR8, UPT, UPT, UR8, 0x8, URZ ;  /* 0x0000000808087890 */ /* 0x000fc6000fffe0ff */
[----:B0-----:R-:W0:Y:S01]  /*06f0*/  LDS R13, [R5+-0x10] ;  /* 0xfffff000050d7984 */ /* 0x001e220000000800 */
[----:B------:R-:W-:-:S03]  /*0700*/  UISETP.NE.AND UP1, UPT, UR8, URZ, UPT ;  /* 0x000000ff0800728c */ /* 0x000fc6000bf25270 */
[----:B------:R-:W-:Y:S04]  /*0710*/  LDS R14, [R4+-0xc] ;  /* 0xfffff400040e7984 */ /* 0x000fe80000000800 */
[----:B------:R-:W1:Y:S04]  /*0720*/  LDS R15, [R5+-0xc] ;  /* 0xfffff400050f7984 */ /* 0x000e680000000800 */
[----:B------:R-:W-:Y:S04]  /*0730*/  LDS R16, [R4+-0x8] ;  /* 0xfffff80004107984 */ /* 0x000fe80000000800 */
[----:B------:R-:W3:Y:S04]  /*0740*/  LDS R17, [R5+-0x8] ;  /* 0xfffff80005117984 */ /* 0x000ee80000000800 */
[----:B------:R-:W-:Y:S04]  /*0750*/  LDS R18, [R4+-0x4] ;  /* 0xfffffc0004127984 */ /* 0x000fe80000000800 */
[----:B------:R-:W4:Y:S04]  /*0760*/  LDS R19, [R5+-0x4] ;  /* 0xfffffc0005137984 */ /* 0x000f280000000800 */
[----:B------:R-:W-:Y:S04]  /*0770*/  LDS R20, [R4] ;  /* 0x0000000004147984 */ /* 0x000fe80000000800 */
[----:B------:R-:W5:Y:S04]  /*0780*/  LDS R21, [R5] ;  /* 0x0000000005157984 */ /* 0x000f680000000800 */
[----:B------:R-:W-:Y:S04]  /*0790*/  LDS R22, [R4+0x4] ;  /* 0x0000040004167984 */ /* 0x000fe80000000800 */
[----:B------:R-:W5:Y:S01]  /*07a0*/  LDS R23, [R5+0x4] ;  /* 0x0000040005177984 */ /* 0x000f620000000800 */
[----:B0-----:R-:W-:-:S03]  /*07b0*/  FFMA R7, R7, R13, R6 ;  /* 0x0000000d07077223 */ /* 0x001fc60000000006 */
[----:B--2---:R-:W-:Y:S04]  /*07c0*/  LDS R24, [R4+0x8] ;  /* 0x0000080004187984 */ /* 0x004fe80000000800 */
[----:B------:R-:W0:Y:S01]  /*07d0*/  LDS R25, [R5+0x8] ;  /* 0x0000080005197984 */ /* 0x000e220000000800 */
[----:B-1----:R-:W-:-:S03]  /*07e0*/  FFMA R7, R14, R15, R7 ;  /* 0x0000000f0e077223 */ /* 0x002fc60000000007 */
[----:B------:R1:W-:Y:S04]  /*07f0*/  LDS R26, [R4+0xc] ;  /* 0x00000c00041a7984 */ /* 0x0003e80000000800 */
[----:B------:R2:W0:Y:S01]  /*0800*/  LDS R27, [R5+0xc] ;  /* 0x00000c00051b7984 */ /* 0x0004220000000800 */
[----:B---3--:R-:W-:Y:S01]  /*0810*/  FFMA R7, R16, R17, R7 ;  /* 0x0000001110077223 */ /* 0x008fe20000000007 */
[----:B-1----:R-:W-:-:S03]  /*0820*/  IADD3 R4, PT, PT, R4, 0x20, RZ ;  /* 0x0000002004047810 */ /* 0x002fc60007ffe0ff */
[----:B----4-:R-:W-:Y:S01]  /*0830*/  FFMA R7, R18, R19, R7 ;  /* 0x0000001312077223 */ /* 0x010fe20000000007 */
[----:B--2---:R-:W-:-:S03]  /*0840*/  IADD3 R5, PT, PT, R5, 0x20, RZ ;  /* 0x0000002005057810 */ /* 0x004fc60007ffe0ff */
[----:B-----5:R-:W-:-:S04]  /*0850*/  FFMA R7, R20, R21, R7 ;  /* 0x0000001514077223 */ /* 0x020fc80000000007 */
[----:B------:R-:W-:-:S04]  /*0860*/  FFMA R7, R22, R23, R7 ;  /* 0x0000001716077223 */ /* 0x000fc80000000007 */
[----:B0-----:R-:W-:-:S04]  /*0870*/  FFMA R7, R24, R25, R7 ;  /* 0x0000001918077223 */ /* 0x001fc80000000007 */
[----:B------:R-:W-:Y:S01]  /*0880*/  FFMA R6, R26, R27, R7 ;  /* 0x0000001b1a067223 */ /* 0x000fe20000000007 */
[----:B------:R-:W-:Y:S06]  /*0890*/  BRA.U UP1, `(.L_x_3) ;  /* 0xfffffffd018c7547 */ /* 0x000fec000b83ffff */
.L_x_2:
[----:B------:R-:W-:Y:S05]  /*08a0*/  BRA.U !UP0, `(.L_x_4) ;  /* 0x0000000108b47547 */ /* 0x000fea000b800000 */
[----:B------:R-:W-:Y:S02]  /*08b0*/  UISETP.GE.U32.AND UP0, UPT, UR7, 0x4, UPT ;  /* 0x000000040700788c */ /* 0x000fe4000bf06070 */
[----:B------:R-:W-:-:S04]  /*08c0*/  ULOP3.LUT UR8, UR14, 0x3, URZ, 0xc0, !UPT ;  /* 0x000000030e087892 */ /* 0x000fc8000f8ec0ff */
[----:B------:R-:W-:-:S03]  /*08d0*/  UISETP.NE.AND UP1, UPT, UR8, URZ, UPT ;  /* 0x000000ff0800728c */ /* 0x000fc6000bf25270 */
[----:B------:R-:W-:Y:S08]  /*08e0*/  BRA.U !UP0, `(.L_x_5) ;  /* 0x0000000108447547 */ /* 0x000ff0000b800000 */
[----:B------:R-:W-:Y:S01]  /*08f0*/  VIADD R5, R12, UR4 ;  /* 0x000000040c057c36 */ /* 0x000fe20008000000 */
[----:B------:R-:W-:Y:S01]  /*0900*/  IADD3 R4, PT, PT, R11, UR4, RZ ;  /* 0x000000040b047c10 */ /* 0x000fe2000fffe0ff */
[----:B------:R-:W-:-:S03]  /*0910*/  UIADD3 UR4, UPT, UPT, UR4, 0x4, URZ ;  /* 0x0000000404047890 */ /* 0x000fc6000fffe0ff */
[----:B------:R-:W-:Y:S02]  /*0920*/  LEA R4, R4, UR11, 0x2 ;  /* 0x0000000b04047c11 */ /* 0x000fe4000f8e10ff */
[----:B------:R-:W-:-:S03]  /*0930*/  LEA R7, R5, UR6, 0x2 ;  /* 0x0000000605077c11 */ /* 0x000fc6000f8e10ff */
[----:B------:R-:W-:Y:S04]  /*0940*/  LDS R5, [R4] ;  /* 0x0000000004057984 */ /* 0x000fe80000000800 */
[----:B0-----:R-:W0:Y:S04]  /*0950*/  LDS R13, [R7] ;  /* 0x00000000070d7984 */ /* 0x001e280000000800 */
[----:B------:R-:W-:Y:S04]  /*0960*/  LDS R14, [R4+0x4] ;  /* 0x00000400040e7984 */ /* 0x000fe80000000800 */
[----:B------:R-:W1:Y:S04]  /*0970*/  LDS R15, [R7+0x4] ;  /* 0x00000400070f7984 */ /* 0x000e680000000800 */
[----:B------:R-:W-:Y:S04]  /*0980*/  LDS R16, [R4+0x8] ;  /* 0x0000080004107984 */ /* 0x000fe80000000800 */
[----:B------:R-:W3:Y:S04]  /*0990*/  LDS R17, [R7+0x8] ;  /* 0x0000080007117984 */ /* 0x000ee80000000800 */
[----:B------:R-:W-:Y:S04]  /*09a0*/  LDS R18, [R4+0xc] ;  /* 0x00000c0004127984 */ /* 0x000fe80000000800 */
[----:B------:R-:W4:Y:S01]  /*09b0*/  LDS R19, [R7+0xc] ;  /* 0x00000c0007137984 */ /* 0x000f220000000800 */
[----:B0-----:R-:W-:-:S04]  /*09c0*/  FFMA R5, R5, R13, R6 ;  /* 0x0000000d05057223 */ /* 0x001fc80000000006 */
[----:B-1----:R-:W-:-:S04]  /*09d0*/  FFMA R5, R14, R15, R5 ;  /* 0x0000000f0e057223 */ /* 0x002fc80000000005 */
[----:B---3--:R-:W-:-:S04]  /*09e0*/  FFMA R5, R16, R17, R5 ;  /* 0x0000001110057223 */ /* 0x008fc80000000005 */
[----:B----4-:R-:W-:-:S07]  /*09f0*/  FFMA R6, R18, R19, R5 ;  /* 0x0000001312067223 */ /* 0x010fce0000000005 */
.L_x_5:
[----:B------:R-:W-:Y:S05]  /*0a00*/  BRA.U !UP1, `(.L_x_4) ;  /* 0x00000001095c7547 */ /* 0x000fea000b800000 */
[----:B------:R-:W-:Y:S02]  /*0a10*/  UISETP.NE.AND UP0, UPT, UR8, 0x1, UPT ;  /* 0x000000010800788c */ /* 0x000fe4000bf05270 */
[----:B------:R-:W-:-:S04]  /*0a20*/  ULOP3.LUT UR7, UR14, 0x1, URZ, 0xc0, !UPT ;  /* 0x000000010e077892 */ /* 0x000fc8000f8ec0ff */
[----:B------:R-:W-:-:S03]  /*0a30*/  UISETP.NE.U32.AND UP1, UPT, UR7, 0x1, UPT ;  /* 0x000000010700788c */ /* 0x000fc6000bf25070 */
[----:B------:R-:W-:Y:S08]  /*0a40*/  BRA.U !UP0, `(.L_x_6) ;  /* 0x00000001082c7547 */ /* 0x000ff0000b800000 */
[----:B------:R-:W-:Y:S02]  /*0a50*/  IADD3 R4, PT, PT, R11, UR4, RZ ;  /* 0x000000040b047c10 */ /* 0x000fe4000fffe0ff */
[----:B------:R-:W-:Y:S01]  /*0a60*/  IADD3 R5, PT, PT, R12, UR4, RZ ;  /* 0x000000040c057c10 */ /* 0x000fe2000fffe0ff */
[----:B------:R-:W-:Y:S01]  /*0a70*/  UIADD3 UR4, UPT, UPT, UR4, 0x2, URZ ;  /* 0x0000000204047890 */ /* 0x000fe2000fffe0ff */
[----:B------:R-:W-:Y:S02]  /*0a80*/  LEA R4, R4, UR11, 0x2 ;  /* 0x0000000b04047c11 */ /* 0x000fe4000f8e10ff */
[----:B------:R-:W-:-:S03]  /*0a90*/  LEA R7, R5, UR6, 0x2 ;  /* 0x0000000605077c11 */ /* 0x000fc6000f8e10ff */
[----:B------:R-:W-:Y:S04]  /*0aa0*/  LDS R5, [R4] ;  /* 0x0000000004057984 */ /* 0x000fe80000000800 */
[----:B0-----:R-:W0:Y:S04]  /*0ab0*/  LDS R13, [R7] ;  /* 0x00000000070d7984 */ /* 0x001e280000000800 */
[----:B------:R-:W-:Y:S04]  /*0ac0*/  LDS R14, [R4+0x4] ;  /* 0x00000400040e7984 */ /* 0x000fe80000000800 */
[----:B------:R-:W1:Y:S01]  /*0ad0*/  LDS R15, [R7+0x4] ;  /* 0x00000400070f7984 */ /* 0x000e620000000800 */
[----:B0-----:R-:W-:-:S04]  /*0ae0*/  FFMA R5, R5, R13, R6 ;  /* 0x0000000d05057223 */ /* 0x001fc80000000006 */
[----:B-1----:R-:W-:-:S07]  /*0af0*/  FFMA R6, R14, R15, R5 ;  /* 0x0000000f0e067223 */ /* 0x002fce0000000005 */
.L_x_6:
[----:B------:R-:W-:Y:S05]  /*0b00*/  BRA.U UP1, `(.L_x_4) ;  /* 0x00000001011c7547 */ /* 0x000fea000b800000 */
[----:B------:R-:W-:Y:S01]  /*0b10*/  VIADD R12, R12, UR4 ;  /* 0x000000040c0c7c36 */ /* 0x000fe20008000000 */
[----:B------:R-:W-:-:S04]  /*0b20*/  IADD3 R4, PT, PT, R11, UR4, RZ ;  /* 0x000000040b047c10 */ /* 0x000fc8000fffe0ff */
[----:B------:R-:W-:Y:S02]  /*0b30*/  LEA R12, R12, UR6, 0x2 ;  /* 0x000000060c0c7c11 */ /* 0x000fe4000f8e10ff */
[----:B------:R-:W-:-:S04]  /*0b40*/  LEA R4, R4, UR11, 0x2 ;  /* 0x0000000b04047c11 */ /* 0x000fc8000f8e10ff */
[----:B------:R-:W-:Y:S04]  /*0b50*/  LDS R12, [R12] ;  /* 0x000000000c0c7984 */ /* 0x000fe80000000800 */
[----:B------:R-:W1:Y:S02]  /*0b60*/  LDS R5, [R4] ;  /* 0x0000000004057984 */ /* 0x000e640000000800 */
[----:B-1----:R-:W-:-:S07]  /*0b70*/  FFMA R6, R5, R12, R6 ;  /* 0x0000000c05067223 */ /* 0x002fce0000000006 */
.L_x_4:
[----:B------:R-:W1:Y:S02]  /*0b80*/  F2F.F64.F32 R6, R6 ;  /* 0x0000000600067310 */ /* 0x000e640000201800 */
.L_x_1:
[----:B------:R-:W-:Y:S01]  /*0b90*/  I2FP.F32.S32 R4, UR14 ;  /* 0x0000000e00047c45 */ /* 0x000fe20008201400 */
[----:B------:R-:W-:-:S03]  /*0ba0*/  UIADD3 UR5, UPT, UPT, UR5, 0x8100, URZ ;  /* 0x0000810005057890 */ /* 0x000fc6000fffe0ff */
[----:B------:R-:W-:Y:S01]  /*0bb0*/  IADD3 R12, PT, PT, R4, -0xd000000, RZ ;  /* 0xf3000000040c7810 */ /* 0x000fe20007ffe0ff */
[----:B------:R3:W4:Y:S01]  /*0bc0*/  MUFU.RSQ R5, R4 ;  /* 0x0000000400057308 */ /* 0x0007220000001400 */
[----:B------:R-:W-:Y:S02]  /*0bd0*/  ULEA UR5, UR10, UR5, 0x18 ;  /* 0x000000050a057291 */ /* 0x000fe4000f8ec0ff */
[----:B------:R-:W-:-:S04]  /*0be0*/  ISETP.GT.U32.AND P1, PT, R12, 0x727fffff, PT ;  /* 0x727fffff0c00780c */ /* 0x000fc80003f24070 */
[----:B------:R-:W-:-:S09]  /*0bf0*/  LEA R35, R34, UR5, 0x2 ;  /* 0x0000000522237c11 */ /* 0x000fd2000f8e10ff */
[----:B---3--:R-:W-:Y:S05]  /*0c00*/  @!P1 BRA `(.L_x_7) ;  /* 0x00000000000c9947 */ /* 0x008fea0003800000 */
[----:B0-----:R-:W-:-:S07]  /*0c10*/  MOV R14, 0xc30 ;  /* 0x00000c30000e7802 */ /* 0x001fce0000000f00 */
[----:B-12-4-:R-:W-:Y:S05]  /*0c20*/  CALL.REL.NOINC `($__internal_1_$__cuda_sm20_sqrt_rn_f32_slowpath) ;  /* 0x0000001800687944 */ /* 0x016fea0003c00000 */
[----:B------:R-:W-:Y:S05]  /*0c30*/  BRA `(.L_x_8) ;  /* 0x0000000000107947 */ /* 0x000fea0003800000 */
.L_x_7:
[----:B0---4-:R-:W-:Y:S01]  /*0c40*/  FMUL.FTZ R13, R4, R5 ;  /* 0x00000005040d7220 */ /* 0x011fe20000410000 */
[----:B------:R-:W-:-:S03]  /*0c50*/  FMUL.FTZ R5, R5, 0.5 ;  /* 0x3f00000005057820 */ /* 0x000fc60000410000 */
[----:B------:R-:W-:-:S04]  /*0c60*/  FFMA R4, -R13, R13, R4 ;  /* 0x0000000d0d047223 */ /* 0x000fc80000000104 */
[----:B------:R-:W-:-:S07]  /*0c70*/  FFMA R16, R4, R5, R13 ;  /* 0x0000000504107223 */ /* 0x000fce000000000d */
.L_x_8:
[----:B------:R-:W0:Y:S08]  /*0c80*/  F2F.F64.F32 R16, R16 ;  /* 0x0000001000107310 */ /* 0x000e300000201800 */
[----:B0-----:R-:W0:Y:S01]  /*0c90*/  MUFU.RCP64H R5, R17 ;  /* 0x0000001100057308 */ /* 0x001e220000001800 */
[----:B------:R-:W-:-:S04]  /*0ca0*/  IADD3 R4, PT, PT, R17, 0x300402, RZ ;  /* 0x0030040211047810 */ /* 0x000fc80007ffe0ff */
[----:B------:R-:W-:Y:S02]  /*0cb0*/  FSETP.GEU.AND P1, PT, |R4|, 5.8789094863358348022e-39, PT ;  /* 0x004004020400780b */ /* 0x000fe40003f2e200 */
[----:B0-----:R-:W-:-:S08]  /*0cc0*/  DFMA R12, -R16, R4, 1 ;  /* 0x3ff00000100c742b */ /* 0x001fd00000000104 */
[----:B------:R-:W-:-:S08]  /*0cd0*/  DFMA R12, R12, R12, R12 ;  /* 0x0000000c0c0c722b */ /* 0x000fd0000000000c */
[----:B------:R-:W-:-:S08]  /*0ce0*/  DFMA R12, R4, R12, R4 ;  /* 0x0000000c040c722b */ /* 0x000fd00000000004 */
[----:B------:R-:W-:-:S08]  /*0cf0*/  DFMA R14, -R16, R12, 1 ;  /* 0x3ff00000100e742b */ /* 0x000fd0000000010c */
[----:B------:R-:W-:Y:S01]  /*0d00*/  DFMA R12, R12, R14, R12 ;  /* 0x0000000e0c0c722b */ /* 0x000fe2000000000c */
[----:B------:R-:W-:Y:S10]  /*0d10*/  @P1 BRA `(.L_x_9) ;  /* 0x0000000000101947 */ /* 0x000ff40003800000 */
[----:B------:R-:W-:-:S04]  /*0d20*/  LOP3.LUT R4, R17, 0x7fffffff, RZ, 0xc0, !PT ;  /* 0x7fffffff11047812 */ /* 0x000fc800078ec0ff */
[----:B------:R-:W-:Y:S02]  /*0d30*/  IADD3 R5, PT, PT, R4, -0x100000, RZ ;  /* 0xfff0000004057810 */ /* 0x000fe40007ffe0ff */
[----:B------:R-:W-:-:S07]  /*0d40*/  MOV R4, 0xd60 ;  /* 0x00000d6000047802 */ /* 0x000fce0000000f00 */
[----:B-12---:R-:W-:Y:S05]  /*0d50*/  CALL.REL.NOINC `($__internal_0_$__cuda_sm20_dblrcp_rn_slowpath_v3) ;  /* 0x00000014007c7944 */ /* 0x006fea0003c00000 */
.L_x_9:
[----:B------:R-:W0:Y:S01]  /*0d60*/  S2UR UR9, SR_CgaCtaId ;  /* 0x00000000000979c3 */ /* 0x000e220000008800 */
[----:B-1----:R-:W-:Y:S01]  /*0d70*/  DMUL R6, R12, R6 ;  /* 0x000000060c067228 */ /* 0x002fe20000000000 */
[----:B------:R-:W-:Y:S01]  /*0d80*/  UMOV UR8, 0x400 ;  /* 0x0000040000087882 */ /* 0x000fe20000000000 */
[----:B------:R-:W-:Y:S01]  /*0d90*/  BSSY.RECONVERGENT B0, `(.L_x_10) ;  /* 0x0000022000007945 */ /* 0x000fe20003800200 */
[----:B------:R-:W-:-:S07]  /*0da0*/  UIADD3 UR4, UPT, UPT, UR8, 0xa100, URZ ;  /* 0x0000a10008047890 */ /* 0x000fce000fffe0ff */
[----:B------:R-:W1:Y:S01]  /*0db0*/  F2F.F32.F64 R6, R6 ;  /* 0x0000000600067310 */ /* 0x000e620000301000 */
[----:B0-----:R-:W-:Y:S01]  /*0dc0*/  ULEA UR4, UR9, UR4, 0x18 ;  /* 0x0000000409047291 */ /* 0x001fe2000f8ec0ff */
[----:B-1----:R0:W-:Y:S05]  /*0dd0*/  STS [R35], R6 ;  /* 0x0000000623007388 */ /* 0x0021ea0000000800 */
[----:B------:R-:W-:Y:S01]  /*0de0*/  LEA R32, R3, UR4, 0x2 ;  /* 0x0000000403207c11 */ /* 0x000fe2000f8e10ff */
[----:B------:R-:W-:Y:S06]  /*0df0*/  BAR.SYNC.DEFER_BLOCKING 0x0 ;  /* 0x0000000000007b1d */ /* 0x000fec0000010000 */
[----:B------:R-:W-:Y:S05]  /*0e00*/  @P0 BRA `(.L_x_11) ;  /* 0x0000000000680947 */ /* 0x000fea0003800000 */
[----:B------:R-:W-:-:S05]  /*0e10*/  LEA R36, R3, UR5, 0x7 ;  /* 0x0000000503247c11 */ /* 0x000fca000f8e38ff */
[----:B------:R-:W1:Y:S04]  /*0e20*/  LDS.128 R28, [R36] ;  /* 0x00000000241c7984 */ /* 0x000e680000000c00 */
[----:B0-----:R-:W0:Y:S04]  /*0e30*/  LDS.128 R4, [R36+0x10] ;  /* 0x0000100024047984 */ /* 0x001e280000000c00 */
[----:B------:R-:W3:Y:S04]  /*0e40*/  LDS.128 R12, [R36+0x20] ;  /* 0x00002000240c7984 */ /* 0x000ee80000000c00 */
[----:B------:R-:W4:Y:S04]  /*0e50*/  LDS.128 R16, [R36+0x30] ;  /* 0x0000300024107984 */ /* 0x000f280000000c00 */
[----:B------:R-:W5:Y:S04]  /*0e60*/  LDS.128 R20, [R36+0x40] ;  /* 0x0000400024147984 */ /* 0x000f680000000c00 */
[----:B--2---:R-:W2:Y:S01]  /*0e70*/  LDS.128 R24, [R36+0x50] ;  /* 0x0000500024187984 */ /* 0x004ea20000000c00 */
[----:B-1----:R-:W-:-:S04]  /*0e80*/  FMNMX3 R28, R28, R29, R30, !PT ;  /* 0x0000001d1c1c7276 */ /* 0x002fc8000780001e */
[----:B0-----:R-:W-:Y:S02]  /*0e90*/  FMNMX3 R4, R28, R31, R4, !PT ;  /* 0x0000001f1c047276 */ /* 0x001fe40007800004 */
[----:B------:R-:W0:Y:S02]  /*0ea0*/  LDS.128 R28, [R36+0x60] ;  /* 0x00006000241c7984 */ /* 0x000e240000000c00 */
[----:B------:R-:W-:-:S04]  /*0eb0*/  FMNMX3 R4, R4, R5, R6, !PT ;  /* 0x0000000504047276 */ /* 0x000fc80007800006 */
[----:B---3--:R-:W-:Y:S02]  /*0ec0*/  FMNMX3 R12, R4, R7, R12, !PT ;  /* 0x00000007040c7276 */ /* 0x008fe4000780000c */
[----:B------:R-:W1:Y:S02]  /*0ed0*/  LDS.128 R4, [R36+0x70] ;  /* 0x0000700024047984 */ /* 0x000e640000000c00 */
[----:B------:R-:W-:-:S04]  /*0ee0*/  FMNMX3 R12, R12, R13, R14, !PT ;  /* 0x0000000d0c0c7276 */ /* 0x000fc8000780000e */
[----:B----4-:R-:W-:-:S04]  /*0ef0*/  FMNMX3 R12, R12, R15, R16, !PT ;  /* 0x0000000f0c0c7276 */ /* 0x010fc80007800010 */
[----:B------:R-:W-:-:S04]  /*0f00*/  FMNMX3 R12, R12, R17, R18, !PT ;  /* 0x000000110c0c7276 */ /* 0x000fc80007800012 */
[----:B-----5:R-:W-:-:S04]  /*0f10*/  FMNMX3 R12, R12, R19, R20, !PT ;  /* 0x000000130c0c7276 */ /* 0x020fc80007800014 */
[----:B------:R-:W-:-:S04]  /*0f20*/  FMNMX3 R12, R12, R21, R22, !PT ;  /* 0x000000150c0c7276 */ /* 0x000fc80007800016 */
[----:B--2---:R-:W-:-:S04]  /*0f30*/  FMNMX3 R12, R12, R23, R24, !PT ;  /* 0x000000170c0c7276 */ /* 0x004fc80007800018 */
[----:B------:R-:W-:-:S04]  /*0f40*/  FMNMX3 R12, R12, R25, R26, !PT ;  /* 0x000000190c0c7276 */ /* 0x000fc8000780001a */
[----:B0-----:R-:W-:-:S04]  /*0f50*/  FMNMX3 R12, R12, R27, R28, !PT ;  /* 0x0000001b0c0c7276 */ /* 0x001fc8000780001c */
[----:B------:R-:W-:-:S04]  /*0f60*/  FMNMX3 R12, R12, R29, R30, !PT ;  /* 0x0000001d0c0c7276 */ /* 0x000fc8000780001e */
[----:B-1----:R-:W-:-:S04]  /*0f70*/  FMNMX3 R4, R12, R31, R4, !PT ;  /* 0x0000001f0c047276 */ /* 0x002fc80007800004 */
[----:B------:R-:W-:-:S04]  /*0f80*/  FMNMX3 R4, R4, R5, R6, !PT ;  /* 0x0000000504047276 */ /* 0x000fc80007800006 */
[----:B------:R-:W-:-:S05]  /*0f90*/  FMNMX R7, R4, R7, !PT ;  /* 0x0000000704077209 */ /* 0x000fca0007800000 */
[----:B------:R1:W-:Y:S02]  /*0fa0*/  STS [R32], R7 ;  /* 0x0000000720007388 */ /* 0x0003e40000000800 */
.L_x_11:
[----:B------:R-:W-:Y:S05]  /*0fb0*/  BSYNC.RECONVERGENT B0 ;  /* 0x0000000000007941 */ /* 0x000fea0003800200 */
.L_x_10:
[----:B------:R-:W-:Y:S01]  /*0fc0*/  BAR.SYNC.DEFER_BLOCKING 0x0 ;  /* 0x0000000000007b1d */ /* 0x000fe20000010000 */
[----:B--2---:R-:W-:Y:S01]  /*0fd0*/  IMAD.MOV.U32 R24, RZ, RZ, 0x3bbb989d ;  /* 0x3bbb989dff187424 */ /* 0x004fe200078e00ff */
[----:B------:R-:W-:Y:S01]  /*0fe0*/  MOV R25, 0x437c0000 ;  /* 0x437c000000197802 */ /* 0x000fe20000000f00 */
[----:B------:R-:W-:Y:S01]  /*0ff0*/  UIADD3 UR4, UPT, UPT, UR8, 0x9100, URZ ;  /* 0x0000910008047890 */ /* 0x000fe2000fffe0ff */
[----:B------:R-:W-:Y:S01]  /*1000*/  ISETP.NE.AND P0, PT, R0, RZ, PT ;  /* 0x000000ff0000720c */ /* 0x000fe20003f05270 */
[----:B------:R-:W-:Y:S01]  /*1010*/  UIADD3 UR5, UPT, UPT, UR8, 0xa180, URZ ;  /* 0x0000a18008057890 */ /* 0x000fe2000fffe0ff */
[----:B------:R-:W-:Y:S01]  /*1020*/  BSSY.RECONVERGENT B0, `(.L_x_12) ;  /* 0x000003d000007945 */ /* 0x000fe20003800200 */
[----:B------:R-:W-:Y:S02]  /*1030*/  ULEA UR4, UR9, UR4, 0x18 ;  /* 0x0000000409047291 */ /* 0x000fe4000f8ec0ff */
[----:B------:R-:W-:-:S04]  /*1040*/  ULEA UR5, UR9, UR5, 0x18 ;  /* 0x0000000509057291 */ /* 0x000fc8000f8ec0ff */
[C---:B------:R-:W-:Y:S02]  /*1050*/  LEA R40, R3.reuse, UR4, 0x7 ;  /* 0x0000000403287c11 */ /* 0x040fe4000f8e38ff */
[----:B------:R-:W-:Y:S01]  /*1060*/  LEA R26, R3, UR5, 0x2 ;  /* 0x00000005031a7c11 */ /* 0x000fe2000f8e10ff */
[----:B0-----:R-:W-:Y:S04]  /*1070*/  LDS R35, [R35] ;  /* 0x0000000023237984 */ /* 0x001fe80000000800 */
[----:B------:R-:W0:Y:S02]  /*1080*/  LDS R4, [R32] ;  /* 0x0000000020047984 */ /* 0x000e240000000800 */
[----:B0-----:R-:W-:-:S04]  /*1090*/  FADD R5, R35, -R4 ;  /* 0x8000000423057221 */ /* 0x001fc80000000000 */
[----:B------:R-:W-:-:S04]  /*10a0*/  FFMA.SAT R4, R5, R24, 0.5 ;  /* 0x3f00000005047423 */ /* 0x000fc80000002018 */
[----:B------:R-:W-:-:S04]  /*10b0*/  FFMA.RM R4, R4, R25, 12582913 ;  /* 0x4b40000104047423 */ /* 0x000fc80000004019 */
[C---:B------:R-:W-:Y:S01]  /*10c0*/  FADD R6, R4.reuse, -12583039 ;  /* 0xcb40007f04067421 */ /* 0x040fe20000000000 */
[----:B------:R-:W-:-:S03]  /*10d0*/  SHF.L.U32 R4, R4, 0x17, RZ ;  /* 0x0000001704047819 */ /* 0x000fc600000006ff */
[----:B------:R-:W-:-:S04]  /*10e0*/  FFMA R6, R5, 1.4426950216293334961, -R6 ;  /* 0x3fb8aa3b05067823 */ /* 0x000fc80000000806 */
[----:B------:R-:W-:-:S04]  /*10f0*/  FFMA R6, R5, 1.925963033500011079e-08, R6 ;  /* 0x32a5706005067823 */ /* 0x000fc80000000006 */
[----:B------:R-:W0:Y:S02]  /*1100*/  MUFU.EX2 R5, R6 ;  /* 0x0000000600057308 */ /* 0x000e240000000800 */
[----:B0-----:R-:W-:Y:S01]  /*1110*/  FMUL R4, R4, R5 ;  /* 0x0000000504047220 */ /* 0x001fe20000400000 */
[----:B------:R-:W-:-:S05]  /*1120*/  LEA R5, R34, UR4, 0x2 ;  /* 0x0000000422057c11 */ /* 0x000fca000f8e10ff */
[----:B------:R0:W-:Y:S01]  /*1130*/  STS [R5], R4 ;  /* 0x0000000405007388 */ /* 0x0001e20000000800 */
[----:B------:R-:W-:Y:S06]  /*1140*/  BAR.SYNC.DEFER_BLOCKING 0x0 ;  /* 0x0000000000007b1d */ /* 0x000fec0000010000 */
[----:B------:R-:W-:Y:S05]  /*1150*/  @P0 BRA `(.L_x_13) ;  /* 0x0000000000a40947 */ /* 0x000fea0003800000 */
[----:B01----:R-:W0:Y:S04]  /*1160*/  LDS.128 R4, [R40] ;  /* 0x0000000028047984 */ /* 0x003e280000000c00 */
[----:B------:R-:W1:Y:S04]  /*1170*/  LDS.128 R20, [R40+0x10] ;  /* 0x0000100028147984 */ /* 0x000e680000000c00 */
[----:B------:R-:W2:Y:S04]  /*1180*/  LDS.128 R12, [R40+0x20] ;  /* 0x00002000280c7984 */ /* 0x000ea80000000c00 */
[----:B------:R-:W3:Y:S01]  /*1190*/  LDS.128 R16, [R40+0x30] ;  /* 0x0000300028107984 */ /* 0x000ee20000000c00 */
[----:B0-----:R-:W-:-:S04]  /*11a0*/  FADD R4, RZ, R4 ;  /* 0x00000004ff047221 */ /* 0x001fc80000000000 */
[----:B------:R-:W-:-:S04]  /*11b0*/  FADD R5, R4, R5 ;  /* 0x0000000504057221 */ /* 0x000fc80000000000 */
[----:B------:R-:W-:-:S04]  /*11c0*/  FADD R6, R5, R6 ;  /* 0x0000000605067221 */ /* 0x000fc80000000000 */
[----:B------:R-:W-:-:S04]  /*11d0*/  FADD R7, R6, R7 ;  /* 0x0000000706077221 */ /* 0x000fc80000000000 */
[----:B-1----:R-:W-:Y:S02]  /*11e0*/  FADD R20, R7, R20 ;  /* 0x0000001407147221 */ /* 0x002fe40000000000 */
[----:B------:R-:W0:Y:S02]  /*11f0*/  LDS.128 R4, [R40+0x40] ;  /* 0x0000400028047984 */ /* 0x000e240000000c00 */
[----:B------:R-:W-:-:S04]  /*1200*/  FADD R21, R20, R21 ;  /* 0x0000001514157221 */ /* 0x000fc80000000000 */
[----:B------:R-:W-:-:S04]  /*1210*/  FADD R22, R21, R22 ;  /* 0x0000001615167221 */ /* 0x000fc80000000000 */
[----:B------:R-:W-:-:S04]  /*1220*/  FADD R23, R22, R23 ;  /* 0x0000001716177221 */ /* 0x000fc80000000000 */
[----:B--2---:R-:W-:Y:S02]  /*1230*/  FADD R12, R23, R12 ;  /* 0x0000000c170c7221 */ /* 0x004fe40000000000 */
[----:B------:R-:W1:Y:S02]  /*1240*/  LDS.128 R20, [R40+0x50] ;  /* 0x0000500028147984 */ /* 0x000e640000000c00 */
[----:B------:R-:W-:-:S04]  /*1250*/  FADD R13, R12, R13 ;  /* 0x0000000d0c0d7221 */ /* 0x000fc80000000000 */
[----:B------:R-:W-:-:S04]  /*1260*/  FADD R14, R13, R14 ;  /* 0x0000000e0d0e7221 */ /* 0x000fc80000000000 */
[----:B------:R-:W-:-:S04]  /*1270*/  FADD R15, R14, R15 ;  /* 0x0000000f0e0f7221 */ /* 0x000fc80000000000 */
[----:B---3--:R-:W-:Y:S02]  /*1280*/  FADD R16, R15, R16 ;  /* 0x000000100f107221 */ /* 0x008fe40000000000 */
[----:B------:R-:W2:Y:S02]  /*1290*/  LDS.128 R12, [R40+0x60] ;  /* 0x00006000280c7984 */ /* 0x000ea40000000c00 */
[----:B------:R-:W-:-:S04]  /*12a0*/  FADD R17, R16, R17 ;  /* 0x0000001110117221 */ /* 0x000fc80000000000 */
[----:B------:R-:W-:-:S04]  /*12b0*/  FADD R18, R17, R18 ;  /* 0x0000001211127221 */ /* 0x000fc80000000000 */
[----:B------:R-:W-:-:S04]  /*12c0*/  FADD R19, R18, R19 ;  /* 0x0000001312137221 */ /* 0x000fc80000000000 */
[----:B0-----:R-:W-:Y:S02]  /*12d0*/  FADD R4, R19, R4 ;  /* 0x0000000413047221 */ /* 0x001fe40000000000 */
[----:B------:R-:W0:Y:S02]  /*12e0*/  LDS.128 R16, [R40+0x70] ;  /* 0x0000700028107984 */ /* 0x000e240000000c00 */
[----:B------:R-:W-:-:S04]  /*12f0*/  FADD R5, R4, R5 ;  /* 0x0000000504057221 */ /* 0x000fc80000000000 */
[----:B------:R-:W-:-:S04]  /*1300*/  FADD R6, R5, R6 ;  /* 0x0000000605067221 */ /* 0x000fc80000000000 */
[----:B------:R-:W-:-:S04]  /*1310*/  FADD R7, R6, R7 ;  /* 0x0000000706077221 */ /* 0x000fc80000000000 */
[----:B-1----:R-:W-:-:S04]  /*1320*/  FADD R20, R7, R20 ;  /* 0x0000001407147221 */ /* 0x002fc80000000000 */
[----:B------:R-:W-:-:S04]  /*1330*/  FADD R21, R20, R21 ;  /* 0x0000001514157221 */ /* 0x000fc80000000000 */
[----:B------:R-:W-:-:S04]  /*1340*/  FADD R22, R21, R22 ;  /* 0x0000001615167221 */ /* 0x000fc80000000000 */
[----:B------:R-:W-:-:S04]  /*1350*/  FADD R23, R22, R23 ;  /* 0x0000001716177221 */ /* 0x000fc80000000000 */
[----:B--2---:R-:W-:-:S04]  /*1360*/  FADD R12, R23, R12 ;  /* 0x0000000c170c7221 */ /* 0x004fc80000000000 */
[----:B------:R-:W-:-:S04]  /*1370*/  FADD R13, R12, R13 ;  /* 0x0000000d0c0d7221 */ /* 0x000fc80000000000 */
[----:B------:R-:W-:-:S04]  /*1380*/  FADD R14, R13, R14 ;  /* 0x0000000e0d0e7221 */ /* 0x000fc80000000000 */
[----:B------:R-:W-:-:S04]  /*1390*/  FADD R15, R14, R15 ;  /* 0x0000000f0e0f7221 */ /* 0x000fc80000000000 */
[----:B0-----:R-:W-:-:S04]  /*13a0*/  FADD R16, R15, R16 ;  /* 0x000000100f107221 */ /* 0x001fc80000000000 */
[----:B------:R-:W-:-:S04]  /*13b0*/  FADD R17, R16, R17 ;  /* 0x0000001110117221 */ /* 0x000fc80000000000 */
[----:B------:R-:W-:-:S04]  /*13c0*/  FADD R18, R17, R18 ;  /* 0x0000001211127221 */ /* 0x000fc80000000000 */
[----:B------:R-:W-:-:S05]  /*13d0*/  FADD R19, R18, R19 ;  /* 0x0000001312137221 */ /* 0x000fca0000000000 */
[----:B------:R2:W-:Y:S02]  /*13e0*/  STS [R26], R19 ;  /* 0x000000131a007388 */ /* 0x0005e40000000800 */
.L_x_13:
[----:B------:R-:W-:Y:S05]  /*13f0*/  BSYNC.RECONVERGENT B0 ;  /* 0x0000000000007941 */ /* 0x000fea0003800200 */
.L_x_12:
[----:B------:R-:W-:Y:S06]  /*1400*/  BAR.SYNC.DEFER_BLOCKING 0x0 ;  /* 0x0000000000007b1d */ /* 0x000fec0000010000 */
[----:B------:R-:W-:Y:S05]  /*1410*/  @P0 BRA.U `(.L_x_14) ;  /* 0x0000000d00280947 */ /* 0x000fea0003800000 */
[----:B------:R-:W-:Y:S02]  /*1420*/  UIADD3 UR4, UPT, UPT, UR8, 0xa200, URZ ;  /* 0x0000a20008047890 */ /* 0x000fe4000fffe0ff */
[----:B------:R-:W-:Y:S02]  /*1430*/  UIADD3 UR5, UPT, UPT, UR8, 0xa280, URZ ;  /* 0x0000a28008057890 */ /* 0x000fe4000fffe0ff */
[----:B------:R-:W-:Y:S02]  /*1440*/  ULEA UR4, UR9, UR4, 0x18 ;  /* 0x0000000409047291 */ /* 0x000fe4000f8ec0ff */
[----:B------:R-:W-:-:S04]  /*1450*/  ULEA UR5, UR9, UR5, 0x18 ;  /* 0x0000000509057291 */ /* 0x000fc8000f8ec0ff */
[C---:B0-----:R-:W-:Y:S02]  /*1460*/  LEA R4, R3.reuse, UR4, 0x2 ;  /* 0x0000000403047c11 */ /* 0x041fe4000f8e10ff */
[----:B------:R-:W-:Y:S01]  /*1470*/  LEA R41, R3, UR5, 0x2 ;  /* 0x0000000503297c11 */ /* 0x000fe2000f8e10ff */
[----:B------:R-:W-:Y:S06]  /*1480*/  @P0 BRA `(.L_x_14) ;  /* 0x0000000c000c0947 */ /* 0x000fec0003800000 */
[----:B------:R-:W-:Y:S01]  /*1490*/  LDS R10, [R10] ;  /* 0x000000000a0a7984 */ /* 0x000fe20000000800 */
[----:B------:R-:W0:Y:S01]  /*14a0*/  LDC R43, c[0x0][0x3b0] ;  /* 0x0000ec00ff2b7b82 */ /* 0x000e220000000800 */
[----:B------:R-:W-:Y:S05]  /*14b0*/  WARPSYNC.ALL ;  /* 0x0000000000007948 */ /* 0x000fea0003800000 */
[----:B------:R-:W1:Y:S01]  /*14c0*/  LDS R5, [R32] ;  /* 0x0000000020057984 */ /* 0x000e620000000800 */
[----:B0-----:R-:W-:Y:S02]  /*14d0*/  ISETP.GE.AND P0, PT, R43, 0x1, PT ;  /* 0x000000012b00780c */ /* 0x001fe40003f06270 */
[----:B-1----:R-:W-:-:S05]  /*14e0*/  FMNMX R7, R10, R5, !PT ;  /* 0x000000050a077209 */ /* 0x002fca0007800000 */
[--C-:B------:R-:W-:Y:S01]  /*14f0*/  FADD R13, R5, -R7.reuse ;  /* 0x80000007050d7221 */ /* 0x100fe20000000000 */
[----:B------:R-:W-:Y:S01]  /*1500*/  FADD R5, R10, -R7 ;  /* 0x800000070a057221 */ /* 0x000fe20000000000 */
[----:B------:R0:W-:Y:S02]  /*1510*/  STS [R4], R7 ;  /* 0x0000000704007388 */ /* 0x0001e40000000800 */
[-C--:B------:R-:W-:Y:S02]  /*1520*/  FFMA.SAT R6, R13, R24.reuse, 0.5 ;  /* 0x3f0000000d067423 */ /* 0x080fe40000002018 */
[----:B--2---:R-:W1:Y:S02]  /*1530*/  LDS R26, [R26] ;  /* 0x000000001a1a7984 */ /* 0x004e640000000800 */
[-C--:B------:R-:W-:Y:S01]  /*1540*/  FFMA.RM R14, R6, R25.reuse, 12582913 ;  /* 0x4b400001060e7423 */ /* 0x080fe20000004019 */
[----:B------:R-:W-:Y:S01]  /*1550*/  FFMA.SAT R6, R5, R24, 0.5 ;  /* 0x3f00000005067423 */ /* 0x000fe20000002018 */
[----:B------:R-:W2:Y:S02]  /*1560*/  LDS R12, [R33] ;  /* 0x00000000210c7984 */ /* 0x000ea40000000800 */
[----:B------:R-:W-:Y:S01]  /*1570*/  FADD R10, R14, -12583039 ;  /* 0xcb40007f0e0a7421 */ /* 0x000fe20000000000 */
[----:B------:R-:W-:Y:S01]  /*1580*/  FFMA.RM R6, R6, R25, 12582913 ;  /* 0x4b40000106067423 */ /* 0x000fe20000004019 */
[----:B------:R-:W-:-:S02]  /*1590*/  SHF.L.U32 R14, R14, 0x17, RZ ;  /* 0x000000170e0e7819 */ /* 0x000fc400000006ff */
[C---:B------:R-:W-:Y:S01]  /*15a0*/  FFMA R16, R13.reuse, 1.4426950216293334961, -R10 ;  /* 0x3fb8aa3b0d107823 */ /* 0x040fe2000000080a */
[C---:B------:R-:W-:Y:S01]  /*15b0*/  FADD R10, R6.reuse, -12583039 ;  /* 0xcb40007f060a7421 */ /* 0x040fe20000000000 */
[----:B------:R-:W-:Y:S02]  /*15c0*/  IMAD.SHL.U32 R6, R6, 0x800000, RZ ;  /* 0x0080000006067824 */ /* 0x000fe400078e00ff */
[----:B------:R-:W-:Y:S01]  /*15d0*/  FFMA R16, R13, 1.925963033500011079e-08, R16 ;  /* 0x32a570600d107823 */ /* 0x000fe20000000010 */
[----:B------:R-:W-:-:S03]  /*15e0*/  FFMA R10, R5, 1.4426950216293334961, -R10 ;  /* 0x3fb8aa3b050a7823 */ /* 0x000fc6000000080a */
[----:B0-----:R-:W0:Y:S01]  /*15f0*/  MUFU.EX2 R7, R16 ;  /* 0x0000001000077308 */ /* 0x001e220000000800 */
[----:B------:R-:W-:-:S07]  /*1600*/  FFMA R10, R5, 1.925963033500011079e-08, R10 ;  /* 0x32a57060050a7823 */ /* 0x000fce000000000a */
[----:B------:R-:W3:Y:S01]  /*1610*/  MUFU.EX2 R5, R10 ;  /* 0x0000000a00057308 */ /* 0x000ee20000000800 */
[----:B0-----:R-:W-:-:S04]  /*1620*/  FMUL R7, R14, R7 ;  /* 0x000000070e077220 */ /* 0x001fc80000400000 */
[----:B-1----:R-:W-:Y:S01]  /*1630*/  FMUL R26, R7, R26 ;  /* 0x0000001a071a7220 */ /* 0x002fe20000400000 */
[----:B---3--:R-:W-:-:S04]  /*1640*/  FMUL R5, R6, R5 ;  /* 0x0000000506057220 */ /* 0x008fc80000400000 */
[----:B--2---:R-:W-:-:S05]  /*1650*/  FFMA R12, R5, R12, R26 ;  /* 0x0000000c050c7223 */ /* 0x004fca000000001a */
[----:B------:R3:W-:Y:S01]  /*1660*/  STS [R41], R12 ;  /* 0x0000000c29007388 */ /* 0x0007e20000000800 */
[----:B------:R-:W-:Y:S06]  /*1670*/  BAR.SYNC.DEFER_BLOCKING 0x0 ;  /* 0x0000000000007b1d */ /* 0x000fec0000010000 */
[----:B------:R-:W-:Y:S05]  /*1680*/  @!P0 BRA `(.L_x_14) ;  /* 0x00000008008c8947 */ /* 0x000fea0003800000 */
[----:B------:R-:W0:Y:S01]  /*1690*/  S2R R3, SR_TID.Y ;  /* 0x0000000000037919 */ /* 0x000e220000002200 */
[----:B------:R-:W-:Y:S01]  /*16a0*/  UIADD3 UR4, UPT, UPT, UR8, 0x8080, URZ ;  /* 0x0000808008047890 */ /* 0x000fe2000fffe0ff */
[----:B------:R-:W-:Y:S01]  /*16b0*/  IADD3 R43, PT, PT, -R43, RZ, RZ ;  /* 0x000000ff2b2b7210 */ /* 0x000fe20007ffe1ff */
[----:B------:R-:W-:Y:S01]  /*16c0*/  UIADD3 UR6, UPT, UPT, UR8, 0x4000, URZ ;  /* 0x0000400008067890 */ /* 0x000fe2000fffe0ff */
[----:B------:R-:W-:Y:S01]  /*16d0*/  LDS R4, [R4] ;  /* 0x0000000004047984 */ /* 0x000fe20000000800 */
[----:B------:R-:W-:Y:S01]  /*16e0*/  ULEA UR4, UR9, UR4, 0x18 ;  /* 0x0000000409047291 */ /* 0x000fe2000f8ec0ff */
[----:B------:R-:W1:Y:S02]  /*16f0*/  LDCU UR10, c[0x0][0x3b0] ;  /* 0x00007600ff0a77ac */ /* 0x000e640008000800 */
[----:B------:R-:W2:Y:S04]  /*1700*/  LDS R45, [R32] ;  /* 0x00000000202d7984 */ /* 0x000ea80000000800 */
[----:B---3--:R-:W-:Y:S04]  /*1710*/  LDS R41, [R41] ;  /* 0x0000000029297984 */ /* 0x008fe80000000800 */
[----:B------:R-:W-:Y:S04]  /*1720*/  LDS.128 R12, [R40+0x10] ;  /* 0x00001000280c7984 */ /* 0x000fe80000000c00 */
[----:B------:R-:W-:Y:S04]  /*1730*/  LDS.128 R16, [R40+0x20] ;  /* 0x0000200028107984 */ /* 0x000fe80000000c00 */
[----:B------:R-:W-:Y:S04]  /*1740*/  LDS.128 R20, [R40+0x30] ;  /* 0x0000300028147984 */ /* 0x000fe80000000c00 */
[----:B------:R-:W-:Y:S01]  /*1750*/  LDS.128 R28, [R40+0x50] ;  /* 0x00005000281c7984 */ /* 0x000fe20000000c00 */
[----:B0-----:R-:W-:Y:S01]  /*1760*/  LEA R5, R3, UR4, 0x2 ;  /* 0x0000000403057c11 */ /* 0x001fe2000f8e10ff */
[----:B------:R-:W-:-:S02]  /*1770*/  UIADD3 UR4, UPT, UPT, UR8, 0x8000, URZ ;  /* 0x0000800008047890 */ /* 0x000fc4000fffe0ff */
[----:B------:R-:W-:Y:S02]  /*1780*/  LDS.128 R32, [R40+0x60] ;  /* 0x0000600028207984 */ /* 0x000fe40000000c00 */
[----:B------:R-:W-:Y:S02]  /*1790*/  ULEA UR4, UR9, UR4, 0x18 ;  /* 0x0000000409047291 */ /* 0x000fe4000f8ec0ff */
[----:B------:R-:W0:Y:S04]  /*17a0*/  LDS R47, [R5] ;  /* 0x00000000052f7984 */ /* 0x000e280000000800 */
[----:B------:R-:W-:Y:S01]  /*17b0*/  LDS.128 R36, [R40+0x70] ;  /* 0x0000700028247984 */ /* 0x000fe20000000c00 */
[----:B------:R-:W-:Y:S01]  /*17c0*/  LEA R42, R3, UR4, 0x2 ;  /* 0x00000004032a7c11 */ /* 0x000fe2000f8e10ff */
[----:B------:R-:W-:Y:S01]  /*17d0*/  UIADD3 UR4, UPT, UPT, UR8, 0x6000, URZ ;  /* 0x0000600008047890 */ /* 0x000fe2000fffe0ff */
[----:B--2---:R-:W-:-:S04]  /*17e0*/  FADD R45, -R4, R45 ;  /* 0x0000002d042d7221 */ /* 0x004fc80000000100 */
[----:B------:R-:W2:Y:S01]  /*17f0*/  LDS R42, [R42] ;  /* 0x000000002a2a7984 */ /* 0x000ea20000000800 */
[----:B------:R-:W-:Y:S01]  /*1800*/  ULEA UR5, UR9, UR4, 0x18 ;  /* 0x0000000409057291 */ /* 0x000fe2000f8ec0ff */
[----:B------:R-:W-:Y:S01]  /*1810*/  FFMA.SAT R10, R45, R24, 0.5 ;  /* 0x3f0000002d0a7423 */ /* 0x000fe20000002018 */
[----:B------:R-:W-:-:S03]  /*1820*/  ULEA UR4, UR9, UR6, 0x18 ;  /* 0x0000000609047291 */ /* 0x000fc6000f8ec0ff */
[----:B------:R-:W-:-:S04]  /*1830*/  FFMA.RM R10, R10, R25, 12582913 ;  /* 0x4b4000010a0a7423 */ /* 0x000fc80000004019 */
[----:B------:R-:W-:-:S04]  /*1840*/  FADD R48, R10, -12583039 ;  /* 0xcb40007f0a307421 */ /* 0x000fc80000000000 */
[----:B------:R-:W-:-:S04]  /*1850*/  FFMA R48, R45, 1.4426950216293334961, -R48 ;  /* 0x3fb8aa3b2d307823 */ /* 0x000fc80000000830 */
[----:B------:R-:W-:-:S04]  /*1860*/  FFMA R48, R45, 1.925963033500011079e-08, R48 ;  /* 0x32a570602d307823 */ /* 0x000fc80000000030 */
[----:B------:R-:W3:Y:S01]  /*1870*/  MUFU.EX2 R45, R48 ;  /* 0x00000030002d7308 */ /* 0x000ee20000000800 */
[----:B0-----:R-:W-:Y:S02]  /*1880*/  FADD R47, R47, -R4 ;  /* 0x800000042f2f7221 */ /* 0x001fe40000000000 */
[----:B------:R-:W0:Y:S02]  /*1890*/  LDS.128 R4, [R40] ;  /* 0x0000000028047984 */ /* 0x000e240000000c00 */
[----:B------:R-:W-:-:S04]  /*18a0*/  FFMA.SAT R44, R47, R24, 0.5 ;  /* 0x3f0000002f2c7423 */ /* 0x000fc80000002018 */
[----:B------:R-:W-:Y:S02]  /*18b0*/  FFMA.RM R44, R44, R25, 12582913 ;  /* 0x4b4000012c2c7423 */ /* 0x000fe40000004019 */
[----:B------:R4:W0:Y:S02]  /*18c0*/  LDS.128 R24, [R40+0x40] ;  /* 0x0000400028187984 */ /* 0x0008240000000c00 */
[C---:B------:R-:W-:Y:S01]  /*18d0*/  FADD R46, R44.reuse, -12583039 ;  /* 0xcb40007f2c2e7421 */ /* 0x040fe20000000000 */
[----:B------:R-:W-:-:S03]  /*18e0*/  SHF.L.U32 R44, R44, 0x17, RZ ;  /* 0x000000172c2c7819 */ /* 0x000fc600000006ff */
[----:B------:R-:W-:Y:S01]  /*18f0*/  FFMA R46, R47, 1.4426950216293334961, -R46 ;  /* 0x3fb8aa3b2f2e7823 */ /* 0x000fe2000000082e */
[----:B----4-:R-:W-:-:S03]  /*1900*/  SHF.L.U32 R40, R10, 0x17, RZ ;  /* 0x000000170a287819 */ /* 0x010fc600000006ff */
[----:B------:R-:W-:Y:S02]  /*1910*/  FFMA R46, R47, 1.925963033500011079e-08, R46 ;  /* 0x32a570602f2e7823 */ /* 0x000fe4000000002e */
[----:B---3--:R-:W-:Y:S02]  /*1920*/  FMUL R40, R40, R45 ;  /* 0x0000002d28287220 */ /* 0x008fe40000400000 */
[----:B------:R-:W3:Y:S02]  /*1930*/  MUFU.EX2 R47, R46 ;  /* 0x0000002e002f7308 */ /* 0x000ee40000000800 */
[----:B---3--:R-:W-:Y:S01]  /*1940*/  FMUL R47, R44, R47 ;  /* 0x0000002f2c2f7220 */ /* 0x008fe20000400000 */
[----:B------:R-:W-:-:S03]  /*1950*/  LEA R44, R11, UR5, 0x2 ;  /* 0x000000050b2c7c11 */ /* 0x000fc6000f8e10ff */
[----:B-12---:R-:W-:-:S07]  /*1960*/  FMUL R42, R42, R47 ;  /* 0x0000002f2a2a7220 */ /* 0x006fce0000400000 */
.L_x_17:
[----:B------:R-:W-:Y:S02]  /*1970*/  ULEA UR5, UR10, UR4, 0x2 ;  /* 0x000000040a057291 */ /* 0x000fe4000f8e10ff */
[----:B------:R-:W0:Y:S01]  /*1980*/  LDS R47, [UR4] ;  /* 0x00000004ff2f7984 */ /* 0x000e220008000800 */
[----:B------:R-:W-:Y:S01]  /*1990*/  VIADD R43, R43, 0x1 ;  /* 0x000000012b2b7836 */ /* 0x000fe20000000000 */
[----:B------:R-:W-:Y:S01]  /*19a0*/  BSSY.RECONVERGENT B0, `(.L_x_15) ;  /* 0x000006d000007945 */ /* 0x000fe20003800200 */
[----:B------:R-:W-:-:S03]  /*19b0*/  ULEA UR6, UR10, UR5, 0x2 ;  /* 0x000000050a067291 */ /* 0x000fc6000f8e10ff */
[----:B------:R-:W-:Y:S01]  /*19c0*/  ISETP.NE.AND P2, PT, R43, RZ, PT ;  /* 0x000000ff2b00720c */ /* 0x000fe20003f45270 */
[----:B------:R-:W1:Y:S01]  /*19d0*/  LDS R49, [UR5] ;  /* 0x00000005ff317984 */ /* 0x000e620008000800 */
[----:B------:R-:W-:-:S04]  /*19e0*/  ULEA UR5, UR10, UR6, 0x2 ;  /* 0x000000060a057291 */ /* 0x000fc8000f8e10ff */
[----:B------:R-:W2:Y:S01]  /*19f0*/  LDS R48, [UR6] ;  /* 0x00000006ff307984 */ /* 0x000ea20008000800 */
[----:B------:R-:W-:-:S04]  /*1a00*/  ULEA UR6, UR10, UR5, 0x2 ;  /* 0x000000050a067291 */ /* 0x000fc8000f8e10ff */
[----:B------:R-:W-:Y:S01]  /*1a10*/  ULEA UR7, UR10, UR6, 0x2 ;  /* 0x000000060a077291 */ /* 0x000fe2000f8e10ff */
[----:B------:R-:W3:Y:S03]  /*1a20*/  LDS R51, [UR5] ;  /* 0x00000005ff337984 */ /* 0x000ee60008000800 */
[----:B------:R-:W-:Y:S01]  /*1a30*/  ULEA UR5, UR10, UR7, 0x2 ;  /* 0x000000070a057291 */ /* 0x000fe2000f8e10ff */
[----:B------:R-:W4:Y:S04]  /*1a40*/  LDS R45, [UR6] ;  /* 0x00000006ff2d7984 */ /* 0x000f280008000800 */
[----:B------:R-:W5:Y:S04]  /*1a50*/  LDS R10, [UR7] ;  /* 0x00000007ff0a7984 */ /* 0x000f680008000800 */
[----:B------:R-:W5:Y:S01]  /*1a60*/  LDS R11, [UR5] ;  /* 0x00000005ff0b7984 */ /* 0x000f620008000800 */
[----:B------:R-:W-:-:S04]  /*1a70*/  ULEA UR5, UR10, UR5, 0x2 ;  /* 0x000000050a057291 */ /* 0x000fc8000f8e10ff */
[----:B------:R-:W-:Y:S01]  /*1a80*/  ULEA UR6, UR10, UR5, 0x2 ;  /* 0x000000050a067291 */ /* 0x000fe2000f8e10ff */
[----:B0-----:R-:W-:-:S08]  /*1a90*/  FFMA R46, R4, R47, RZ ;  /* 0x0000002f042e7223 */ /* 0x001fd000000000ff */
[----:B------:R-:W-:Y:S01]  /*1aa0*/  LDS R47, [UR6] ;  /* 0x00000006ff2f7984 */ /* 0x000fe20008000800 */
[----:B------:R-:W-:Y:S01]  /*1ab0*/  ULEA UR6, UR10, UR6, 0x2 ;  /* 0x000000060a067291 */ /* 0x000fe2000f8e10ff */
[----:B-1----:R-:W-:Y:S02]  /*1ac0*/  FFMA R49, R49, R5, R46 ;  /* 0x0000000531317223 */ /* 0x002fe4000000002e */
[----:B------:R-:W0:Y:S01]  /*1ad0*/  LDS R46, [UR5] ;  /* 0x00000005ff2e7984 */ /* 0x000e220008000800 */
[----:B------:R-:W-:Y:S01]  /*1ae0*/  ULEA UR5, UR10, UR6, 0x2 ;  /* 0x000000060a057291 */ /* 0x000fe2000f8e10ff */
[----:B--2---:R-:W-:-:S03]  /*1af0*/  FFMA R48, R48, R6, R49 ;  /* 0x0000000630307223 */ /* 0x004fc60000000031 */
[----:B------:R-:W-:Y:S01]  /*1b00*/  ULEA UR7, UR10, UR5, 0x2 ;  /* 0x000000050a077291 */ /* 0x000fe2000f8e10ff */
[----:B---3--:R-:W-:-:S04]  /*1b10*/  FFMA R51, R51, R7, R48 ;  /* 0x0000000733337223 */ /* 0x008fc80000000030 */
[----:B----4-:R-:W-:-:S04]  /*1b20*/  FFMA R45, R12, R45, R51 ;  /* 0x0000002d0c2d7223 */ /* 0x010fc80000000033 */
[----:B------:R-:W-:Y:S01]  /*1b30*/  LDS R50, [UR7] ;  /* 0x00000007ff327984 */ /* 0x000fe20008000800 */
[----:B-----5:R-:W-:-:S03]  /*1b40*/  FFMA R48, R10, R13, R45 ;  /* 0x0000000d0a307223 */ /* 0x020fc6000000002d */
[----:B------:R-:W1:Y:S01]  /*1b50*/  LDS R10, [UR6] ;  /* 0x00000006ff0a7984 */ /* 0x000e620008000800 */
[----:B------:R-:W-:Y:S01]  /*1b60*/  ULEA UR6, UR10, UR7, 0x2 ;  /* 0x000000070a067291 */ /* 0x000fe2000f8e10ff */
[----:B------:R-:W-:Y:S02]  /*1b70*/  FFMA R49, R11, R14, R48 ;  /* 0x0000000e0b317223 */ /* 0x000fe40000000030 */
[----:B------:R-:W2:Y:S01]  /*1b80*/  LDS R11, [UR5] ;  /* 0x00000005ff0b7984 */ /* 0x000ea20008000800 */
[----:B------:R-:W-:-:S05]  /*1b90*/  ULEA UR5, UR10, UR6, 0x2 ;  /* 0x000000060a057291 */ /* 0x000fca000f8e10ff */
[----:B------:R-:W3:Y:S01]  /*1ba0*/  LDS R45, [UR6] ;  /* 0x00000006ff2d7984 */ /* 0x000ee20008000800 */
[----:B------:R-:W-:-:S03]  /*1bb0*/  ULEA UR6, UR10, UR5, 0x2 ;  /* 0x000000050a067291 */ /* 0x000fc6000f8e10ff */
[----:B------:R-:W4:Y:S01]  /*1bc0*/  LDS R48, [UR5] ;  /* 0x00000005ff307984 */ /* 0x000f220008000800 */
[----:B------:R-:W-:-:S04]  /*1bd0*/  ULEA UR7, UR10, UR6, 0x2 ;  /* 0x000000060a077291 */ /* 0x000fc8000f8e10ff */
[----:B------:R-:W-:Y:S01]  /*1be0*/  ULEA UR5, UR10, UR7, 0x2 ;  /* 0x000000070a057291 */ /* 0x000fe2000f8e10ff */
[----:B0-----:R-:W-:Y:S02]  /*1bf0*/  FFMA R51, R46, R15, R49 ;  /* 0x0000000f2e337223 */ /* 0x001fe40000000031 */
[----:B------:R-:W0:Y:S02]  /*1c00*/  LDS R49, [UR6] ;  /* 0x00000006ff317984 */ /* 0x000e240008000800 */
[----:B------:R-:W-:Y:S02]  /*1c10*/  FFMA R47, R16, R47, R51 ;  /* 0x0000002f102f7223 */ /* 0x000fe40000000033 */
[----:B------:R-:W5:Y:S02]  /*1c20*/  LDS R46, [UR7] ;  /* 0x00000007ff2e7984 */ /* 0x000f640008000800 */
[----:B-1----:R-:W-:Y:S02]  /*1c30*/  FFMA R10, R10, R17, R47 ;  /* 0x000000110a0a7223 */ /* 0x002fe4000000002f */
[----:B------:R-:W1:Y:S01]  /*1c40*/  LDS R47, [UR5] ;  /* 0x00000005ff2f7984 */ /* 0x000e620008000800 */
[----:B------:R-:W-:Y:S01]  /*1c50*/  ULEA UR5, UR10, UR5, 0x2 ;  /* 0x000000050a057291 */ /* 0x000fe2000f8e10ff */
[----:B--2---:R-:W-:-:S03]  /*1c60*/  FFMA R11, R11, R18, R10 ;  /* 0x000000120b0b7223 */ /* 0x004fc6000000000a */
[----:B------:R-:W-:Y:S01]  /*1c70*/  ULEA UR6, UR10, UR5, 0x2 ;  /* 0x000000050a067291 */ /* 0x000fe2000f8e10ff */
[----:B------:R-:W-:-:S04]  /*1c80*/  FFMA R11, R50, R19, R11 ;  /* 0x00000013320b7223 */ /* 0x000fc8000000000b */
[----:B------:R-:W2:Y:S01]  /*1c90*/  LDS R10, [UR5] ;  /* 0x00000005ff0a7984 */ /* 0x000ea20008000800 */
[----:B---3--:R-:W-:Y:S01]  /*1ca0*/  FFMA R11, R20, R45, R11 ;  /* 0x0000002d140b7223 */ /* 0x008fe2000000000b */
[----:B------:R-:W-:-:S03]  /*1cb0*/  ULEA UR5, UR10, UR6, 0x2 ;  /* 0x000000060a057291 */ /* 0x000fc6000f8e10ff */
[----:B----4-:R-:W-:Y:S01]  /*1cc0*/  FFMA R48, R48, R21, R11 ;  /* 0x0000001530307223 */ /* 0x010fe2000000000b */
[----:B------:R-:W-:Y:S01]  /*1cd0*/  ULEA UR7, UR10, UR5, 0x2 ;  /* 0x000000050a077291 */ /* 0x000fe2000f8e10ff */
[----:B------:R-:W3:Y:S02]  /*1ce0*/  LDS R11, [UR6] ;  /* 0x00000006ff0b7984 */ /* 0x000ee40008000800 */
[----:B0-----:R-:W-:Y:S02]  /*1cf0*/  FFMA R49, R49, R22, R48 ;  /* 0x0000001631317223 */ /* 0x001fe40000000030 */
[----:B------:R-:W0:Y:S01]  /*1d00*/  LDS R48, [UR5] ;  /* 0x00000005ff307984 */ /* 0x000e220008000800 */
[----:B------:R-:W-:Y:S01]  /*1d10*/  ULEA UR5, UR10, UR7, 0x2 ;  /* 0x000000070a057291 */ /* 0x000fe2000f8e10ff */
[----:B-----5:R-:W-:Y:S02]  /*1d20*/  FFMA R49, R46, R23, R49 ;  /* 0x000000172e317223 */ /* 0x020fe40000000031 */
[----:B------:R-:W4:Y:S01]  /*1d30*/  LDS R45, [UR7] ;  /* 0x00000007ff2d7984 */ /* 0x000f220008000800 */
[----:B------:R-:W-:-:S04]  /*1d40*/  ULEA UR6, UR10, UR5, 0x2 ;  /* 0x000000050a067291 */ /* 0x000fc8000f8e10ff */
[----:B------:R-:W-:Y:S01]  /*1d50*/  ULEA UR7, UR10, UR6, 0x2 ;  /* 0x000000060a077291 */ /* 0x000fe2000f8e10ff */
[----:B------:R-:W5:Y:S03]  /*1d60*/  LDS R50, [UR5] ;  /* 0x00000005ff327984 */ /* 0x000f660008000800 */
[----:B------:R-:W-:Y:S01]  /*1d70*/  ULEA UR5, UR10, UR7, 0x2 ;  /* 0x000000070a057291 */ /* 0x000fe2000f8e10ff */
[----:B-1----:R-:W-:Y:S02]  /*1d80*/  FFMA R47, R24, R47, R49 ;  /* 0x0000002f182f7223 */ /* 0x002fe40000000031 */
[----:B------:R-:W1:Y:S04]  /*1d90*/  LDS R49, [UR6] ;  /* 0x00000006ff317984 */ /* 0x000e680008000800 */
[----:B------:R-:W1:Y:S01]  /*1da0*/  LDS R46, [UR7] ;  /* 0x00000007ff2e7984 */ /* 0x000e620008000800 */
[----:B--2---:R-:W-:-:S03]  /*1db0*/  FFMA R10, R10, R25, R47 ;  /* 0x000000190a0a7223 */ /* 0x004fc6000000002f */
[----:B------:R-:W2:Y:S01]  /*1dc0*/  LDS R47, [UR5] ;  /* 0x00000005ff2f7984 */ /* 0x000ea20008000800 */
[----:B------:R-:W-:Y:S01]  /*1dd0*/  ULEA UR5, UR10, UR5, 0x2 ;  /* 0x000000050a057291 */ /* 0x000fe2000f8e10ff */
[----:B---3--:R-:W-:-:S08]  /*1de0*/  FFMA R11, R11, R26, R10 ;  /* 0x0000001a0b0b7223 */ /* 0x008fd0000000000a */
[----:B------:R-:W3:Y:S01]  /*1df0*/  LDS R10, [UR5] ;  /* 0x00000005ff0a7984 */ /* 0x000ee20008000800 */
[----:B------:R-:W-:Y:S01]  /*1e00*/  ULEA UR5, UR10, UR5, 0x2 ;  /* 0x000000050a057291 */ /* 0x000fe2000f8e10ff */
[----:B0-----:R-:W-:-:S03]  /*1e10*/  FFMA R11, R48, R27, R11 ;  /* 0x0000001b300b7223 */ /* 0x001fc6000000000b */
[----:B------:R-:W-:Y:S01]  /*1e20*/  ULEA UR6, UR10, UR5, 0x2 ;  /* 0x000000050a067291 */ /* 0x000fe2000f8e10ff */
[----:B----4-:R-:W-:-:S03]  /*1e30*/  FFMA R11, R28, R45, R11 ;  /* 0x0000002d1c0b7223 */ /* 0x010fc6000000000b */
[----:B------:R-:W-:Y:S01]  /*1e40*/  ULEA UR7, UR10, UR6, 0x2 ;  /* 0x000000060a077291 */ /* 0x000fe2000f8e10ff */
[----:B-----5:R-:W-:Y:S02]  /*1e50*/  FFMA R50, R50, R29, R11 ;  /* 0x0000001d32327223 */ /* 0x020fe4000000000b */
[----:B------:R-:W0:Y:S01]  /*1e60*/  LDS R11, [UR5] ;  /* 0x00000005ff0b7984 */ /* 0x000e220008000800 */
[----:B------:R-:W-:-:S05]  /*1e70*/  ULEA UR5, UR10, UR7, 0x2 ;  /* 0x000000070a057291 */ /* 0x000fca000f8e10ff */
[----:B------:R-:W-:Y:S01]  /*1e80*/  LDS R45, [UR7] ;  /* 0x00000007ff2d7984 */ /* 0x000fe20008000800 */
[----:B-1----:R-:W-:-:S04]  /*1e90*/  FFMA R49, R49, R30, R50 ;  /* 0x0000001e31317223 */ /* 0x002fc80000000032 */
[----:B------:R-:W-:Y:S01]  /*1ea0*/  FFMA R49, R46, R31, R49 ;  /* 0x0000001f2e317223 */ /* 0x000fe20000000031 */
[----:B------:R-:W-:Y:S04]  /*1eb0*/  LDS R48, [UR5] ;  /* 0x00000005ff307984 */ /* 0x000fe80008000800 */
[----:B------:R-:W1:Y:S01]  /*1ec0*/  LDS R46, [UR6] ;  /* 0x00000006ff2e7984 */ /* 0x000e620008000800 */
[----:B------:R-:W-:Y:S01]  /*1ed0*/  ULEA UR6, UR10, UR5, 0x2 ;  /* 0x000000050a067291 */ /* 0x000fe2000f8e10ff */
[----:B--2---:R-:W-:-:S03]  /*1ee0*/  FFMA R49, R32, R47, R49 ;  /* 0x0000002f20317223 */ /* 0x004fc60000000031 */
[----:B------:R-:W-:-:S05]  /*1ef0*/  ULEA UR7, UR10, UR6, 0x2 ;  /* 0x000000060a077291 */ /* 0x000fca000f8e10ff */
[----:B------:R-:W2:Y:S01]  /*1f00*/  LDS R47, [UR6] ;  /* 0x00000006ff2f7984 */ /* 0x000ea20008000800 */
[----:B---3--:R-:W-:-:S03]  /*1f10*/  FFMA R10, R10, R33, R49 ;  /* 0x000000210a0a7223 */ /* 0x008fc60000000031 */
[----:B------:R-:W3:Y:S04]  /*1f20*/  LDS R50, [UR7] ;  /* 0x00000007ff327984 */ /* 0x000ee80008000800 */
[----:B------:R-:W4:Y:S01]  /*1f30*/  LDS R49, [R44] ;  /* 0x000000002c317984 */ /* 0x000f220000000800 */
[----:B0-----:R-:W-:-:S04]  /*1f40*/  FFMA R11, R11, R34, R10 ;  /* 0x000000220b0b7223 */ /* 0x001fc8000000000a */
[----:B-1----:R-:W-:Y:S02]  /*1f50*/  FFMA R11, R46, R35, R11 ;  /* 0x000000232e0b7223 */ /* 0x002fe4000000000b */
[----:B------:R-:W0:Y:S02]  /*1f60*/  MUFU.RCP R46, R41 ;  /* 0x00000029002e7308 */ /* 0x000e240000001000 */
[----:B------:R-:W-:-:S04]  /*1f70*/  FFMA R11, R36, R45, R11 ;  /* 0x0000002d240b7223 */ /* 0x000fc8000000000b */
[----:B------:R-:W-:-:S04]  /*1f80*/  FFMA R48, R48, R37, R11 ;  /* 0x0000002530307223 */ /* 0x000fc8000000000b */
[----:B--2---:R-:W-:-:S04]  /*1f90*/  FFMA R47, R47, R38, R48 ;  /* 0x000000262f2f7223 */ /* 0x004fc80000000030 */
[----:B---3--:R-:W-:Y:S01]  /*1fa0*/  FFMA R47, R50, R39, R47 ;  /* 0x00000027322f7223 */ /* 0x008fe2000000002f */
[----:B0-----:R-:W-:-:S03]  /*1fb0*/  FFMA R11, -R41, R46, 1 ;  /* 0x3f800000290b7423 */ /* 0x001fc6000000012e */
[----:B------:R-:W-:Y:S01]  /*1fc0*/  FMUL R47, R40, R47 ;  /* 0x0000002f282f7220 */ /* 0x000fe20000400000 */
[----:B------:R-:W-:-:S03]  /*1fd0*/  FFMA R11, R46, R11, R46 ;  /* 0x0000000b2e0b7223 */ /* 0x000fc6000000002e */
[----:B----4-:R-:W-:-:S04]  /*1fe0*/  FFMA R10, R42, R49, R47 ;  /* 0x000000312a0a7223 */ /* 0x010fc8000000002f */
[----:B------:R-:W0:Y:S01]  /*1ff0*/  FCHK P0, R10, R41 ;  /* 0x000000290a007302 */ /* 0x000e220000000000 */
[----:B------:R-:W-:-:S04]  /*2000*/  FFMA R46, R10, R11, RZ ;  /* 0x0000000b0a2e7223 */ /* 0x000fc800000000ff */
[----:B------:R-:W-:-:S04]  /*2010*/  FFMA R45, -R41, R46, R10 ;  /* 0x0000002e292d7223 */ /* 0x000fc8000000010a */
[----:B------:R-:W-:Y:S01]  /*2020*/  FFMA R11, R11, R45, R46 ;  /* 0x0000002d0b0b7223 */ /* 0x000fe2000000002e */
[----:B0-----:R-:W-:Y:S06]  /*2030*/  @!P0 BRA `(.L_x_16) ;  /* 0x00000000000c8947 */ /* 0x001fec0003800000 */
[----:B------:R-:W-:-:S07]  /*2040*/  MOV R45, 0x2060 ;  /* 0x00002060002d7802 */ /* 0x000fce0000000f00 */
[----:B------:R-:W-:Y:S05]  /*2050*/  CALL.REL.NOINC `($__internal_2_$__cuda_sm3x_div_rn_noftz_f32_slowpath) ;  /* 0x0000000400bc7944 */ /* 0x000fea0003c00000 */
[----:B------:R-:W-:-:S07]  /*2060*/  MOV R11, R46 ;  /* 0x0000002e000b7202 */ /* 0x000fce0000000f00 */
.L_x_16:
[----:B------:R-:W-:Y:S05]  /*2070*/  BSYNC.RECONVERGENT B0 ;  /* 0x0000000000007941 */ /* 0x000fea0003800200 */
.L_x_15:
[----:B------:R-:W-:Y:S01]  /*2080*/  UIADD3 UR4, UPT, UPT, UR4, 0x4, URZ ;  /* 0x0000000404047890 */ /* 0x000fe2000fffe0ff */
[----:B------:R0:W-:Y:S02]  /*2090*/  STS [R44], R11 ;  /* 0x0000000b2c007388 */ /* 0x0001e40000000800 */
[----:B0-----:R-:W-:Y:S01]  /*20a0*/  IADD3 R44, PT, PT, R44, 0x4, RZ ;  /* 0x000000042c2c7810 */ /* 0x001fe20007ffe0ff */
[----:B------:R-:W-:Y:S08]  /*20b0*/  @P2 BRA `(.L_x_17) ;  /* 0xfffffff8002c2947 */ /* 0x000ff0000383ffff */
.L_x_14:
[----:B------:R-:W-:Y:S05]  /*20c0*/  WARPSYNC.ALL ;  /* 0x0000000000007948 */ /* 0x000fea0003800000 */
[----:B------:R-:W-:Y:S01]  /*20d0*/  BAR.SYNC.DEFER_BLOCKING 0x0 ;  /* 0x0000000000007b1d */ /* 0x000fe20000010000 */
[----:B------:R-:W-:-:S07]  /*20e0*/  ISETP.NE.AND P1, PT, R0, RZ, PT ;  /* 0x000000ff0000720c */ /* 0x000fce0003f25270 */
[----:B------:R-:W1:Y:S08]  /*20f0*/  LDC R6, c[0x0][0x3b0] ;  /* 0x0000ec00ff067b82 */ /* 0x000e700000000800 */
[----:B0-----:R-:W0:Y:S01]  /*2100*/  LDC.64 R4, c[0x0][0x398] ;  /* 0x0000e600ff047b82 */ /* 0x001e220000000a00 */
[----:B------:R-:W4:Y:S01]  /*2110*/  LDS R11, [R8] ;  /* 0x00000000080b7984 */ /* 0x000f220000000800 */
[----:B-1----:R-:W-:Y:S01]  /*2120*/  IMAD R7, R9, R6, R0 ;  /* 0x0000000609077224 */ /* 0x002fe200078e0200 */
[----:B------:R-:W-:-:S03]  /*2130*/  ISETP.NE.AND P0, PT, R6, 0x40, PT ;  /* 0x000000400600780c */ /* 0x000fc60003f05270 */
[----:B0-----:R-:W-:-:S05]  /*2140*/  IMAD.WIDE R6, R7, 0x4, R4 ;  /* 0x0000000407067825 */ /* 0x001fca00078e0204 */
[----:B----4-:R0:W-:Y:S05]  /*2150*/  STG.E desc[UR12][R6.64], R11 ;  /* 0x0000000b06007986 */ /* 0x0101ea000c10190c */
[----:B------:R-:W-:Y:S05]  /*2160*/  @P0 BRA `(.L_x_18) ;  /* 0x00000000002c0947 */ /* 0x000fea0003800000 */
[----:B------:R-:W1:Y:S01]  /*2170*/  S2UR UR6, SR_CgaCtaId ;  /* 0x00000000000679c3 */ /* 0x000e620000008800 */
[----:B------:R-:W-:Y:S01]  /*2180*/  UMOV UR5, 0x400 ;  /* 0x0000040000057882 */ /* 0x000fe20000000000 */
[----:B------:R-:W-:Y:S01]  /*2190*/  LEA R0, R3, R0, 0x5 ;  /* 0x0000000003007211 */ /* 0x000fe200078e28ff */
[----:B------:R-:W-:-:S04]  /*21a0*/  UIADD3 UR5, UPT, UPT, UR5, 0x6000, URZ ;  /* 0x0000600005057890 */ /* 0x000fc8000fffe0ff */
[----:B------:R-:W-:Y:S01]  /*21b0*/  IMAD R3, R3, 0x20, R0 ;  /* 0x0000002003037824 */ /* 0x000fe200078e0200 */
[----:B-1----:R-:W-:-:S06]  /*21c0*/  ULEA UR5, UR6, UR5, 0x18 ;  /* 0x0000000506057291 */ /* 0x002fcc000f8ec0ff */
[----:B------:R-:W-:Y:S02]  /*21d0*/  LEA R0, R3, UR5, 0x2 ;  /* 0x0000000503007c11 */ /* 0x000fe4000f8e10ff */
[----:B------:R-:W-:-:S03]  /*21e0*/  LEA R3, R2, R3, 0xb ;  /* 0x0000000302037211 */ /* 0x000fc600078e58ff */
[----:B0-----:R-:W0:Y:S02]  /*21f0*/  LDS R7, [R0+0x80] ;  /* 0x0000800000077984 */ /* 0x001e240000000800 */
[----:B------:R-:W-:-:S05]  /*2200*/  IMAD.WIDE.U32 R2, R3, 0x4, R4 ;  /* 0x0000000403027825 */ /* 0x000fca00078e0004 */
[----:B0-----:R1:W-:Y:S02]  /*2210*/  STG.E desc[UR12][R2.64+0x80], R7 ;  /* 0x0000800702007986 */ /* 0x0013e4000c10190c */
.L_x_18:
[----:B------:R-:W-:Y:S05]  /*2220*/  @P1 EXIT ;  /* 0x000000000000194d */ /* 0x000fea0003800000 */
[----:B------:R-:W0:Y:S01]  /*2230*/  S2R R0, SR_TID.Y ;  /* 0x0000000000007919 */ /* 0x000e220000002200 */
[----:B------:R-:W4:Y:S01]  /*2240*/  S2UR UR6, SR_CgaCtaId ;  /* 0x00000000000679c3 */ /* 0x000f220000008800 */
[----:B------:R-:W-:Y:S02]  /*2250*/  UMOV UR4, 0x400 ;  /* 0x0000040000047882 */ /* 0x000fe40000000000 */
[----:B------:R-:W-:Y:S02]  /*2260*/  UIADD3 UR5, UPT, UPT, UR4, 0xa280, URZ ;  /* 0x0000a28004057890 */ /* 0x000fe4000fffe0ff */
[----:B------:R-:W-:-:S03]  /*2270*/  UIADD3 UR4, UPT, UPT, UR4, 0xa200, URZ ;  /* 0x0000a20004047890 */ /* 0x000fc6000fffe0ff */
[----:B-1----:R-:W1:Y:S08]  /*2280*/  LDC.64 R2, c[0x0][0x3a0] ;  /* 0x0000e800ff027b82 */ /* 0x002e700000000a00 */
[----:B------:R-:W5:Y:S01]  /*2290*/  LDC.64 R4, c[0x0][0x3a8] ;  /* 0x0000ea00ff047b82 */ /* 0x000f620000000a00 */
[----:B----4-:R-:W-:Y:S02]  /*22a0*/  ULEA UR5, UR6, UR5, 0x18 ;  /* 0x0000000506057291 */ /* 0x010fe4000f8ec0ff */
[----:B------:R-:W-:-:S04]  /*22b0*/  ULEA UR4, UR6, UR4, 0x18 ;  /* 0x0000000406047291 */ /* 0x000fc8000f8ec0ff */
[C---:B0-----:R-:W-:Y:S01]  /*22c0*/  LEA R7, R0.reuse, UR5, 0x2 ;  /* 0x0000000500077c11 */ /* 0x041fe2000f8e10ff */
[----:B-1----:R-:W-:Y:S01]  /*22d0*/  IMAD.WIDE.U32 R2, R9, 0x4, R2 ;  /* 0x0000000409027825 */ /* 0x002fe200078e0002 */
[----:B------:R-:W-:-:S04]  /*22e0*/  LEA R11, R0, UR4, 0x2 ;  /* 0x00000004000b7c11 */ /* 0x000fc8000f8e10ff */
[----:B------:R-:W0:Y:S01]  /*22f0*/  LDS R7, [R7] ;  /* 0x0000000007077984 */ /* 0x000e220000000800 */
[----:B-----5:R-:W-:-:S03]  /*2300*/  IMAD.WIDE.U32 R4, R9, 0x4, R4 ;  /* 0x0000000409047825 */ /* 0x020fc600078e0004 */
[----:B------:R-:W1:Y:S04]  /*2310*/  LDS R11, [R11] ;  /* 0x000000000b0b7984 */ /* 0x000e680000000800 */
[----:B0-----:R-:W-:Y:S04]  /*2320*/  STG.E desc[UR12][R2.64], R7 ;  /* 0x0000000702007986 */ /* 0x001fe8000c10190c */
[----:B-1----:R-:W-:Y:S01]  /*2330*/  STG.E desc[UR12][R4.64], R11 ;  /* 0x0000000b04007986 */ /* 0x002fe2000c10190c */
[----:B------:R-:W-:Y:S05]  /*2340*/  EXIT ;  /* 0x000000000000794d */ /* 0x000fea0003800000 */
        .weak           $__internal_0_$__cuda_sm20_dblrcp_rn_slowpath_v3
        .type           $__internal_0_$__cuda_sm20_dblrcp_rn_slowpath_v3,@function
        .size           $__internal_0_$__cuda_sm20_dblrcp_rn_slowpath_v3,($__internal_1_$__cuda_sm20_sqrt_rn_f32_slowpath - $__internal_0_$__cuda_sm20_dblrcp_rn_slowpath_v3)
$__internal_0_$__cuda_sm20_dblrcp_rn_slowpath_v3:
[----:B------:R-:W-:Y:S02]  /*2350*/  MOV R18, R16 ;  /* 0x0000001000127202 */ /* 0x000fe40000000f00 */
[----:B------:R-:W-:-:S06]  /*2360*/  MOV R19, R17 ;  /* 0x0000001100137202 */ /* 0x000fcc0000000f00 */
[----:B------:R-:W-:-:S14]  /*2370*/  DSETP.GTU.AND P1, PT, |R18|, +INF , PT ;  /* 0x7ff000001200742a */ /* 0x000fdc0003f2c200 */
[----:B------:R-:W-:Y:S05]  /*2380*/  @P1 BRA `(.L_x_19) ;  /* 0x0000000000801947 */ /* 0x000fea0003800000 */
[----:B------:R-:W-:-:S05]  /*2390*/  LOP3.LUT R16, R17, 0x7fffffff, RZ, 0xc0, !PT ;  /* 0x7fffffff11107812 */ /* 0x000fca00078ec0ff */
[----:B------:R-:W-:-:S05]  /*23a0*/  VIADD R12, R16, 0xffffffff ;  /* 0xffffffff100c7836 */ /* 0x000fca0000000000 */
[----:B------:R-:W-:-:S13]  /*23b0*/  ISETP.GE.U32.AND P1, PT, R12, 0x7fefffff, PT ;  /* 0x7fefffff0c00780c */ /* 0x000fda0003f26070 */
[----:B------:R-:W-:Y:S02]  /*23c0*/  @P1 LOP3.LUT R13, R19, 0x7ff00000, RZ, 0x3c, !PT ;  /* 0x7ff00000130d1812 */ /* 0x000fe400078e3cff */
[----:B------:R-:W-:Y:S01]  /*23d0*/  @P1 MOV R12, RZ ;  /* 0x000000ff000c1202 */ /* 0x000fe20000000f00 */
[----:B------:R-:W-:Y:S06]  /*23e0*/  @P1 BRA `(.L_x_20) ;  /* 0x0000000000701947 */ /* 0x000fec0003800000 */
[----:B------:R-:W-:-:S13]  /*23f0*/  ISETP.GE.U32.AND P1, PT, R16, 0x1000001, PT ;  /* 0x010000011000780c */ /* 0x000fda0003f26070 */
[----:B------:R-:W-:Y:S05]  /*2400*/  @!P1 BRA `(.L_x_21) ;  /* 0x0000000000389947 */ /* 0x000fea0003800000 */
[----:B------:R-:W-:Y:S01]  /*2410*/  IADD3 R13, PT, PT, R19, -0x3fe00000, RZ ;  /* 0xc0200000130d7810 */ /* 0x000fe20007ffe0ff */
[----:B------:R-:W-:Y:S01]  /*2420*/  IMAD.MOV.U32 R14, RZ, RZ, R5 ;  /* 0x000000ffff0e7224 */ /* 0x000fe200078e0005 */
[----:B------:R-:W-:Y:S02]  /*2430*/  MOV R12, R18 ;  /* 0x00000012000c7202 */ /* 0x000fe40000000f00 */
[----:B------:R-:W0:Y:S04]  /*2440*/  MUFU.RCP64H R15, R13 ;  /* 0x0000000d000f7308 */ /* 0x000e280000001800 */
[----:B0-----:R-:W-:-:S08]  /*2450*/  DFMA R16, -R12, R14, 1 ;  /* 0x3ff000000c10742b */ /* 0x001fd0000000010e */
[----:B------:R-:W-:-:S08]  /*2460*/  DFMA R16, R16, R16, R16 ;  /* 0x000000101010722b */ /* 0x000fd00000000010 */
[----:B------:R-:W-:-:S08]  /*2470*/  DFMA R16, R14, R16, R14 ;  /* 0x000000100e10722b */ /* 0x000fd0000000000e */
[----:B------:R-:W-:-:S08]  /*2480*/  DFMA R14, -R12, R16, 1 ;  /* 0x3ff000000c0e742b */ /* 0x000fd00000000110 */
[----:B------:R-:W-:-:S08]  /*2490*/  DFMA R14, R16, R14, R16 ;  /* 0x0000000e100e722b */ /* 0x000fd00000000010 */
[----:B------:R-:W-:-:S08]  /*24a0*/  DMUL R14, R14, 2.2250738585072013831e-308 ;  /* 0x001000000e0e7828 */ /* 0x000fd00000000000 */
[----:B------:R-:W-:-:S08]  /*24b0*/  DFMA R16, -R18, R14, 1 ;  /* 0x3ff000001210742b */ /* 0x000fd0000000010e */
[----:B------:R-:W-:-:S08]  /*24c0*/  DFMA R16, R16, R16, R16 ;  /* 0x000000101010722b */ /* 0x000fd00000000010 */
[----:B------:R-:W-:Y:S01]  /*24d0*/  DFMA R12, R14, R16, R14 ;  /* 0x000000100e0c722b */ /* 0x000fe2000000000e */
[----:B------:R-:W-:Y:S10]  /*24e0*/  BRA `(.L_x_20) ;  /* 0x0000000000307947 */ /* 0x000ff40003800000 */
.L_x_21:
[----:B------:R-:W-:Y:S01]  /*24f0*/  DMUL R14, R18, 8.11296384146066816958e+31 ;  /* 0x46900000120e7828 */ /* 0x000fe20000000000 */
[----:B------:R-:W-:-:S05]  /*2500*/  MOV R12, R5 ;  /* 0x00000005000c7202 */ /* 0x000fca0000000f00 */
[----:B------:R-:W0:Y:S02]  /*2510*/  MUFU.RCP64H R13, R15 ;  /* 0x0000000f000d7308 */ /* 0x000e240000001800 */
[----:B0-----:R-:W-:-:S08]  /*2520*/  DFMA R16, -R14, R12, 1 ;  /* 0x3ff000000e10742b */ /* 0x001fd0000000010c */
[----:B------:R-:W-:-:S08]  /*2530*/  DFMA R16, R16, R16, R16 ;  /* 0x000000101010722b */ /* 0x000fd00000000010 */
[----:B------:R-:W-:-:S08]  /*2540*/  DFMA R16, R12, R16, R12 ;  /* 0x000000100c10722b */ /* 0x000fd0000000000c */
[----:B------:R-:W-:-:S08]  /*2550*/  DFMA R12, -R14, R16, 1 ;  /* 0x3ff000000e0c742b */ /* 0x000fd00000000110 */
[----:B------:R-:W-:-:S08]  /*2560*/  DFMA R12, R16, R12, R16 ;  /* 0x0000000c100c722b */ /* 0x000fd00000000010 */
[----:B------:R-:W-:Y:S01]  /*2570*/  DMUL R12, R12, 8.11296384146066816958e+31 ;  /* 0x469000000c0c7828 */ /* 0x000fe20000000000 */
[----:B------:R-:W-:Y:S10]  /*2580*/  BRA `(.L_x_20) ;  /* 0x0000000000087947 */ /* 0x000ff40003800000 */
.L_x_19:
[----:B------:R-:W-:Y:S02]  /*2590*/  LOP3.LUT R13, R19, 0x80000, RZ, 0xfc, !PT ;  /* 0x00080000130d7812 */ /* 0x000fe400078efcff */
[----:B------:R-:W-:-:S07]  /*25a0*/  MOV R12, R18 ;  /* 0x00000012000c7202 */ /* 0x000fce0000000f00 */
.L_x_20:
[----:B------:R-:W-:-:S04]  /*25b0*/  MOV R5, 0x0 ;  /* 0x0000000000057802 */ /* 0x000fc80000000f00 */
[----:B------:R-:W-:Y:S05]  /*25c0*/  RET.REL.NODEC R4 `(_Z22flash_attention_kernelPfS_S_S_S_S_i) ;  /* 0xffffffd8048c7950 */ /* 0x000fea0003c3ffff */
        .weak           $__internal_1_$__cuda_sm20_sqrt_rn_f32_slowpath
        .type           $__internal_1_$__cuda_sm20_sqrt_rn_f32_slowpath,@function
        .size           $__internal_1_$__cuda_sm20_sqrt_rn_f32_slowpath,($__internal_2_$__cuda_sm3x_div_rn_noftz_f32_slowpath - $__internal_1_$__cuda_sm20_sqrt_rn_f32_slowpath)
$__internal_1_$__cuda_sm20_sqrt_rn_f32_slowpath:
[----:B------:R-:W-:-:S13]  /*25d0*/  LOP3.LUT P1, RZ, R4, 0x7fffffff, RZ, 0xc0, !PT ;  /* 0x7fffffff04ff7812 */ /* 0x000fda000782c0ff */
[----:B------:R-:W-:Y:S01]  /*25e0*/  @!P1 IMAD.MOV.U32 R5, RZ, RZ, R4 ;  /* 0x000000ffff059224 */ /* 0x000fe200078e0004 */
[----:B------:R-:W-:Y:S06]  /*25f0*/  @!P1 BRA `(.L_x_22) ;  /* 0x0000000000449947 */ /* 0x000fec0003800000 */
[----:B------:R-:W-:-:S13]  /*2600*/  FSETP.GEU.FTZ.AND P1, PT, R4, RZ, PT ;  /* 0x000000ff0400720b */ /* 0x000fda0003f3e000 */
[----:B------:R-:W-:Y:S01]  /*2610*/  @!P1 MOV R5, 0x7fffffff ;  /* 0x7fffffff00059802 */ /* 0x000fe20000000f00 */
[----:B------:R-:W-:Y:S06]  /*2620*/  @!P1 BRA `(.L_x_22) ;  /* 0x0000000000389947 */ /* 0x000fec0003800000 */
[----:B------:R-:W-:-:S13]  /*2630*/  FSETP.GTU.FTZ.AND P1, PT, |R4|, +INF , PT ;  /* 0x7f8000000400780b */ /* 0x000fda0003f3c200 */
[----:B------:R-:W-:Y:S01]  /*2640*/  @P1 FADD.FTZ R5, R4, 1 ;  /* 0x3f80000004051421 */ /* 0x000fe20000010000 */
[----:B------:R-:W-:Y:S06]  /*2650*/  @P1 BRA `(.L_x_22) ;  /* 0x00000000002c1947 */ /* 0x000fec0003800000 */
[----:B------:R-:W-:-:S13]  /*2660*/  FSETP.NEU.FTZ.AND P1, PT, |R4|, +INF , PT ;  /* 0x7f8000000400780b */ /* 0x000fda0003f3d200 */
[----:B------:R-:W-:Y:S01]  /*2670*/  @!P1 MOV R5, R4 ;  /* 0x0000000400059202 */ /* 0x000fe20000000f00 */
[----:B------:R-:W-:Y:S06]  /*2680*/  @!P1 BRA `(.L_x_22) ;  /* 0x0000000000209947 */ /* 0x000fec0003800000 */
[----:B------:R-:W-:-:S04]  /*2690*/  FFMA R4, R4, 1.84467440737095516160e+19, RZ ;  /* 0x5f80000004047823 */ /* 0x000fc800000000ff */
[----:B------:R-:W0:Y:S02]  /*26a0*/  MUFU.RSQ R5, R4 ;  /* 0x0000000400057308 */ /* 0x000e240000001400 */
[----:B0-----:R-:W-:Y:S01]  /*26b0*/  FMUL.FTZ R13, R4, R5 ;  /* 0x00000005040d7220 */ /* 0x001fe20000410000 */
[----:B------:R-:W-:-:S03]  /*26c0*/  FMUL.FTZ R5, R5, 0.5 ;  /* 0x3f00000005057820 */ /* 0x000fc60000410000 */
[----:B------:R-:W-:-:S04]  /*26d0*/  FADD.FTZ R12, -R13, -RZ ;  /* 0x800000ff0d0c7221 */ /* 0x000fc80000010100 */
[----:B------:R-:W-:-:S04]  /*26e0*/  FFMA R12, R13, R12, R4 ;  /* 0x0000000c0d0c7223 */ /* 0x000fc80000000004 */
[----:B------:R-:W-:-:S04]  /*26f0*/  FFMA R5, R12, R5, R13 ;  /* 0x000000050c057223 */ /* 0x000fc8000000000d */
[----:B------:R-:W-:-:S07]  /*2700*/  FMUL.FTZ R5, R5, 2.3283064365386962891e-10 ;  /* 0x2f80000005057820 */ /* 0x000fce0000410000 */
.L_x_22:
[----:B------:R-:W-:Y:S01]  /*2710*/  MOV R16, R5 ;  /* 0x0000000500107202 */ /* 0x000fe20000000f00 */
[----:B------:R-:W-:Y:S02]  /*2720*/  HFMA2 R5, -RZ, RZ, 0, 0 ;  /* 0x00000000ff057431 */ /* 0x000fe400000001ff */
[----:B------:R-:W-:-:S04]  /*2730*/  IMAD.MOV.U32 R4, RZ, RZ, R14 ;  /* 0x000000ffff047224 */ /* 0x000fc800078e000e */
[----:B------:R-:W-:Y:S05]  /*2740*/  RET.REL.NODEC R4 `(_Z22flash_attention_kernelPfS_S_S_S_S_i) ;  /* 0xffffffd8042c7950 */ /* 0x000fea0003c3ffff */
        .weak           $__internal_2_$__cuda_sm3x_div_rn_noftz_f32_slowpath
        .type           $__internal_2_$__cuda_sm3x_div_rn_noftz_f32_slowpath,@function
        .size           $__internal_2_$__cuda_sm3x_div_rn_noftz_f32_slowpath,(.L_x_37 - $__internal_2_$__cuda_sm3x_div_rn_noftz_f32_slowpath)
$__internal_2_$__cuda_sm3x_div_rn_noftz_f32_slowpath:
[----:B------:R-:W-:Y:S01]  /*2750*/  SHF.R.U32.HI R46, RZ, 0x17, R41 ;  /* 0x00000017ff2e7819 */ /* 0x000fe20000011629 */
[----:B------:R-:W-:Y:S01]  /*2760*/  BSSY.RECONVERGENT B1, `(.L_x_23) ;  /* 0x0000065000017945 */ /* 0x000fe20003800200 */
[--C-:B------:R-:W-:Y:S01]  /*2770*/  SHF.R.U32.HI R49, RZ, 0x17, R10.reuse ;  /* 0x00000017ff317819 */ /* 0x100fe2000001160a */
[----:B------:R-:W-:Y:S01]  /*2780*/  IMAD.MOV.U32 R48, RZ, RZ, R10 ;  /* 0x000000ffff307224 */ /* 0x000fe200078e000a */
[----:B------:R-:W-:Y:S02]  /*2790*/  LOP3.LUT R46, R46, 0xff, RZ, 0xc0, !PT ;  /* 0x000000ff2e2e7812 */ /* 0x000fe400078ec0ff */
[----:B------:R-:W-:Y:S02]  /*27a0*/  LOP3.LUT R49, R49, 0xff, RZ, 0xc0, !PT ;  /* 0x000000ff31317812 */ /* 0x000fe400078ec0ff */
[----:B------:R-:W-:Y:S02]  /*27b0*/  IADD3 R50, PT, PT, R46, -0x1, RZ ;  /* 0xffffffff2e327810 */ /* 0x000fe40007ffe0ff */
[----:B------:R-:W-:-:S02]  /*27c0*/  IADD3 R52, PT, PT, R49, -0x1, RZ ;  /* 0xffffffff31347810 */ /* 0x000fc40007ffe0ff */
[----:B------:R-:W-:Y:S02]  /*27d0*/  ISETP.GT.U32.AND P0, PT, R50, 0xfd, PT ;  /* 0x000000fd3200780c */ /* 0x000fe40003f04070 */
[----:B------:R-:W-:Y:S02]  /*27e0*/  MOV R51, R41 ;  /* 0x0000002900337202 */ /* 0x000fe40000000f00 */
[----:B------:R-:W-:-:S13]  /*27f0*/  ISETP.GT.U32.OR P0, PT, R52, 0xfd, P0 ;  /* 0x000000fd3400780c */ /* 0x000fda0000704470 */
[----:B------:R-:W-:Y:S01]  /*2800*/  @!P0 MOV R47, RZ ;  /* 0x000000ff002f8202 */ /* 0x000fe20000000f00 */
[----:B------:R-:W-:Y:S06]  /*2810*/  @!P0 BRA `(.L_x_24) ;  /* 0x0000000000608947 */ /* 0x000fec0003800000 */
[----:B------:R-:W-:Y:S02]  /*2820*/  FSETP.GTU.FTZ.AND P1, PT, |R41|, +INF , PT ;  /* 0x7f8000002900780b */ /* 0x000fe40003f3c200 */
[----:B------:R-:W-:Y:S02]  /*2830*/  FSETP.GTU.FTZ.AND P0, PT, |R10|, +INF , PT ;  /* 0x7f8000000a00780b */ /* 0x000fe40003f1c200 */
[----:B------:R-:W-:Y:S02]  /*2840*/  MOV R11, R41 ;  /* 0x00000029000b7202 */ /* 0x000fe40000000f00 */
[----:B------:R-:W-:-:S13]  /*2850*/  PLOP3.LUT P0, PT, P0, P1, PT, 0xf8, 0x8f ;  /* 0x00000000008f781c */ /* 0x000fda0000703f70 */
[----:B------:R-:W-:Y:S05]  /*2860*/  @P0 BRA `(.L_x_25) ;  /* 0x00000004004c0947 */ /* 0x000fea0003800000 */
[----:B------:R-:W-:-:S13]  /*2870*/  LOP3.LUT P0, RZ, R51, 0x7fffffff, R48, 0xc8, !PT ;  /* 0x7fffffff33ff7812 */ /* 0x000fda000780c830 */
[----:B------:R-:W-:Y:S05]  /*2880*/  @!P0 BRA `(.L_x_26) ;  /* 0x00000004003c8947 */ /* 0x000fea0003800000 */
[C---:B------:R-:W-:Y:S02]  /*2890*/  FSETP.NEU.FTZ.AND P3, PT, |R10|.reuse, +INF , PT ;  /* 0x7f8000000a00780b */ /* 0x040fe40003f7d200 */
[----:B------:R-:W-:Y:S02]  /*28a0*/  FSETP.NEU.FTZ.AND P1, PT, |R11|, +INF , PT ;  /* 0x7f8000000b00780b */ /* 0x000fe40003f3d200 */
[----:B------:R-:W-:-:S11]  /*28b0*/  FSETP.NEU.FTZ.AND P0, PT, |R10|, +INF , PT ;  /* 0x7f8000000a00780b */ /* 0x000fd60003f1d200 */
[----:B------:R-:W-:Y:S05]  /*28c0*/  @!P1 BRA !P3, `(.L_x_26) ;  /* 0x00000004002c9947 */ /* 0x000fea0005800000 */
[----:B------:R-:W-:-:S04]  /*28d0*/  LOP3.LUT P3, RZ, R48, 0x7fffffff, RZ, 0xc0, !PT ;  /* 0x7fffffff30ff7812 */ /* 0x000fc8000786c0ff */
[----:B------:R-:W-:-:S13]  /*28e0*/  PLOP3.LUT P1, PT, P1, P3, PT, 0x2f, 0xf2 ;  /* 0x0000000000f2781c */ /* 0x000fda0000f26577 */
[----:B------:R-:W-:Y:S05]  /*28f0*/  @P1 BRA `(.L_x_27) ;  /* 0x0000000400181947 */ /* 0x000fea0003800000 */
[----:B------:R-:W-:-:S04]  /*2900*/  LOP3.LUT P1, RZ, R51, 0x7fffffff, RZ, 0xc0, !PT ;  /* 0x7fffffff33ff7812 */ /* 0x000fc8000782c0ff */
[----:B------:R-:W-:-:S13]  /*2910*/  PLOP3.LUT P0, PT, P0, P1, PT, 0x2f, 0xf2 ;  /* 0x0000000000f2781c */ /* 0x000fda0000702577 */
[----:B------:R-:W-:Y:S05]  /*2920*/  @P0 BRA `(.L_x_28) ;  /* 0x0000000400000947 */ /* 0x000fea0003800000 */
[----:B------:R-:W-:Y:S02]  /*2930*/  ISETP.GE.AND P0, PT, R52, RZ, PT ;  /* 0x000000ff3400720c */ /* 0x000fe40003f06270 */
[----:B------:R-:W-:-:S11]  /*2940*/  ISETP.GE.AND P1, PT, R50, RZ, PT ;  /* 0x000000ff3200720c */ /* 0x000fd60003f26270 */
[----:B------:R-:W-:Y:S01]  /*2950*/  @P0 IMAD.MOV.U32 R47, RZ, RZ, RZ ;  /* 0x000000ffff2f0224 */ /* 0x000fe200078e00ff */
[----:B------:R-:W-:Y:S01]  /*2960*/  @!P0 MOV R47, 0xffffffc0 ;  /* 0xffffffc0002f8802 */ /* 0x000fe20000000f00 */
[----:B------:R-:W-:Y:S01]  /*2970*/  @!P0 FFMA R48, R10, 1.84467440737095516160e+19, RZ ;  /* 0x5f8000000a308823 */ /* 0x000fe200000000ff */
[----:B------:R-:W-:Y:S02]  /*2980*/  @!P1 FFMA R51, R11, 1.84467440737095516160e+19, RZ ;  /* 0x5f8000000b339823 */ /* 0x000fe400000000ff */
[----:B------:R-:W-:-:S07]  /*2990*/  @!P1 IADD3 R47, PT, PT, R47, 0x40, RZ ;  /* 0x000000402f2f9810 */ /* 0x000fce0007ffe0ff */
.L_x_24:
[----:B------:R-:W-:Y:S01]  /*29a0*/  LEA R10, R46, 0xc0800000, 0x17 ;  /* 0xc08000002e0a7811 */ /* 0x000fe200078eb8ff */
[----:B------:R-:W-:Y:S01]  /*29b0*/  BSSY.RECONVERGENT B2, `(.L_x_29) ;  /* 0x0000036000027945 */ /* 0x000fe20003800200 */
[----:B------:R-:W-:Y:S02]  /*29c0*/  IADD3 R49, PT, PT, R49, -0x7f, RZ ;  /* 0xffffff8131317810 */ /* 0x000fe40007ffe0ff */
[----:B------:R-:W-:Y:S02]  /*29d0*/  IADD3 R50, PT, PT, -R10, R51, RZ ;  /* 0x000000330a327210 */ /* 0x000fe40007ffe1ff */
[----:B------:R-:W-:Y:S02]  /*29e0*/  IADD3 R46, PT, PT, R49, 0x7f, -R46 ;  /* 0x0000007f312e7810 */ /* 0x000fe40007ffe82e */
[----:B------:R-:W0:Y:S01]  /*29f0*/  MUFU.RCP R10, R50 ;  /* 0x00000032000a7308 */ /* 0x000e220000001000 */
[----:B------:R-:W-:Y:S02]  /*2a00*/  FADD.FTZ R51, -R50, -RZ ;  /* 0x800000ff32337221 */ /* 0x000fe40000010100 */
[----:B------:R-:W-:-:S02]  /*2a10*/  IMAD.IADD R47, R46, 0x1, R47 ;  /* 0x000000012e2f7824 */ /* 0x000fc400078e022f */
[----:B0-----:R-:W-:-:S04]  /*2a20*/  FFMA R11, R10, R51, 1 ;  /* 0x3f8000000a0b7423 */ /* 0x001fc80000000033 */
[----:B------:R-:W-:Y:S01]  /*2a30*/  FFMA R11, R10, R11, R10 ;  /* 0x0000000b0a0b7223 */ /* 0x000fe2000000000a */
[----:B------:R-:W-:-:S04]  /*2a40*/  IMAD R10, R49, -0x800000, R48 ;  /* 0xff800000310a7824 */ /* 0x000fc800078e0230 */
[----:B------:R-:W-:-:S04]  /*2a50*/  FFMA R48, R10, R11, RZ ;  /* 0x0000000b0a307223 */ /* 0x000fc800000000ff */
[----:B------:R-:W-:-:S04]  /*2a60*/  FFMA R52, R51, R48, R10 ;  /* 0x0000003033347223 */ /* 0x000fc8000000000a */
[----:B------:R-:W-:-:S04]  /*2a70*/  FFMA R48, R11, R52, R48 ;  /* 0x000000340b307223 */ /* 0x000fc80000000030 */
[----:B------:R-:W-:-:S04]  /*2a80*/  FFMA R51, R51, R48, R10 ;  /* 0x0000003033337223 */ /* 0x000fc8000000000a */
[----:B------:R-:W-:-:S05]  /*2a90*/  FFMA R10, R11, R51, R48 ;  /* 0x000000330b0a7223 */ /* 0x000fca0000000030 */
[----:B------:R-:W-:-:S04]  /*2aa0*/  SHF.R.U32.HI R46, RZ, 0x17, R10 ;  /* 0x00000017ff2e7819 */ /* 0x000fc8000001160a */
[----:B------:R-:W-:-:S04]  /*2ab0*/  LOP3.LUT R46, R46, 0xff, RZ, 0xc0, !PT ;  /* 0x000000ff2e2e7812 */ /* 0x000fc800078ec0ff */
[----:B------:R-:W-:-:S04]  /*2ac0*/  IADD3 R46, PT, PT, R46, R47, RZ ;  /* 0x0000002f2e2e7210 */ /* 0x000fc80007ffe0ff */
[----:B------:R-:W-:-:S04]  /*2ad0*/  IADD3 R49, PT, PT, R46, -0x1, RZ ;  /* 0xffffffff2e317810 */ /* 0x000fc80007ffe0ff */
[----:B------:R-:W-:-:S13]  /*2ae0*/  ISETP.GE.U32.AND P0, PT, R49, 0xfe, PT ;  /* 0x000000fe3100780c */ /* 0x000fda0003f06070 */
[----:B------:R-:W-:Y:S05]  /*2af0*/  @!P0 BRA `(.L_x_30) ;  /* 0x0000000000808947 */ /* 0x000fea0003800000 */
[----:B------:R-:W-:-:S13]  /*2b00*/  ISETP.GT.AND P0, PT, R46, 0xfe, PT ;  /* 0x000000fe2e00780c */ /* 0x000fda0003f04270 */
[----:B------:R-:W-:Y:S05]  /*2b10*/  @P0 BRA `(.L_x_31) ;  /* 0x00000000006c0947 */ /* 0x000fea0003800000 */
[----:B------:R-:W-:-:S13]  /*2b20*/  ISETP.GE.AND P0, PT, R46, 0x1, PT ;  /* 0x000000012e00780c */ /* 0x000fda0003f06270 */
[----:B------:R-:W-:Y:S05]  /*2b30*/  @P0 BRA `(.L_x_32) ;  /* 0x0000000000740947 */ /* 0x000fea0003800000 */
[----:B------:R-:W-:Y:S02]  /*2b40*/  ISETP.GE.AND P0, PT, R46, -0x18, PT ;  /* 0xffffffe82e00780c */ /* 0x000fe40003f06270 */
[----:B------:R-:W-:-:S11]  /*2b50*/  LOP3.LUT R10, R10, 0x80000000, RZ, 0xc0, !PT ;  /* 0x800000000a0a7812 */ /* 0x000fd600078ec0ff */
[----:B------:R-:W-:Y:S05]  /*2b60*/  @!P0 BRA `(.L_x_32) ;  /* 0x0000000000688947 */ /* 0x000fea0003800000 */
[CCC-:B------:R-:W-:Y:S01]  /*2b70*/  FFMA.RZ R49, R11.reuse, R51.reuse, R48.reuse ;  /* 0x000000330b317223 */ /* 0x1c0fe2000000c030 */
[CCC-:B------:R-:W-:Y:S01]  /*2b80*/  FFMA.RP R47, R11.reuse, R51.reuse, R48.reuse ;  /* 0x000000330b2f7223 */ /* 0x1c0fe20000008030 */
[----:B------:R-:W-:Y:S01]  /*2b90*/  FFMA.RM R48, R11, R51, R48 ;  /* 0x000000330b307223 */ /* 0x000fe20000004030 */
[C---:B------:R-:W-:Y:S02]  /*2ba0*/  ISETP.NE.AND P3, PT, R46.reuse, RZ, PT ;  /* 0x000000ff2e00720c */ /* 0x040fe40003f65270 */
[----:B------:R-:W-:Y:S02]  /*2bb0*/  LOP3.LUT R49, R49, 0x7fffff, RZ, 0xc0, !PT ;  /* 0x007fffff31317812 */ /* 0x000fe400078ec0ff */
[----:B------:R-:W-:Y:S02]  /*2bc0*/  FSETP.NEU.FTZ.AND P0, PT, R47, R48, PT ;  /* 0x000000302f00720b */ /* 0x000fe40003f1d000 */
[----:B------:R-:W-:Y:S02]  /*2bd0*/  IADD3 R48, PT, PT, R46, 0x20, RZ ;  /* 0x000000202e307810 */ /* 0x000fe40007ffe0ff */
[----:B------:R-:W-:-:S02]  /*2be0*/  LOP3.LUT R49, R49, 0x800000, RZ, 0xfc, !PT ;  /* 0x0080000031317812 */ /* 0x000fc400078efcff */
[C---:B------:R-:W-:Y:S02]  /*2bf0*/  ISETP.NE.AND P1, PT, R46.reuse, RZ, PT ;  /* 0x000000ff2e00720c */ /* 0x040fe40003f25270 */
[----:B------:R-:W-:Y:S02]  /*2c00*/  IADD3 R46, PT, PT, -R46, RZ, RZ ;  /* 0x000000ff2e2e7210 */ /* 0x000fe40007ffe1ff */
[----:B------:R-:W-:Y:S02]  /*2c10*/  SHF.L.U32 R48, R49, R48, RZ ;  /* 0x0000003031307219 */ /* 0x000fe400000006ff */
[----:B------:R-:W-:Y:S02]  /*2c20*/  SEL R46, R46, RZ, P3 ;  /* 0x000000ff2e2e7207 */ /* 0x000fe40001800000 */
[----:B------:R-:W-:Y:S02]  /*2c30*/  ISETP.NE.AND P1, PT, R48, RZ, P1 ;  /* 0x000000ff3000720c */ /* 0x000fe40000f25270 */
[----:B------:R-:W-:-:S02]  /*2c40*/  SHF.R.U32.HI R46, RZ, R46, R49 ;  /* 0x0000002eff2e7219 */ /* 0x000fc40000011631 */
[----:B------:R-:W-:Y:S02]  /*2c50*/  PLOP3.LUT P0, PT, P0, P1, PT, 0xf8, 0x8f ;  /* 0x00000000008f781c */ /* 0x000fe40000703f70 */
[----:B------:R-:W-:Y:S02]  /*2c60*/  SHF.R.U32.HI R48, RZ, 0x1, R46 ;  /* 0x00000001ff307819 */ /* 0x000fe4000001162e */
[----:B------:R-:W-:-:S04]  /*2c70*/  SEL R11, RZ, 0x1, !P0 ;  /* 0x00000001ff0b7807 */ /* 0x000fc80004000000 */
[----:B------:R-:W-:-:S04]  /*2c80*/  LOP3.LUT R11, R11, 0x1, R48, 0xf8, !PT ;  /* 0x000000010b0b7812 */ /* 0x000fc800078ef830 */
[----:B------:R-:W-:-:S05]  /*2c90*/  LOP3.LUT R11, R11, R46, RZ, 0xc0, !PT ;  /* 0x0000002e0b0b7212 */ /* 0x000fca00078ec0ff */
[----:B------:R-:W-:-:S05]  /*2ca0*/  IMAD.IADD R11, R48, 0x1, R11 ;  /* 0x00000001300b7824 */ /* 0x000fca00078e020b */
[----:B------:R-:W-:Y:S01]  /*2cb0*/  LOP3.LUT R10, R11, R10, RZ, 0xfc, !PT ;  /* 0x0000000a0b0a7212 */ /* 0x000fe200078efcff */
[----:B------:R-:W-:Y:S06]  /*2cc0*/  BRA `(.L_x_32) ;  /* 0x0000000000107947 */ /* 0x000fec0003800000 */
.L_x_31:
[----:B------:R-:W-:-:S04]  /*2cd0*/  LOP3.LUT R10, R10, 0x80000000, RZ, 0xc0, !PT ;  /* 0x800000000a0a7812 */ /* 0x000fc800078ec0ff */
[----:B------:R-:W-:Y:S01]  /*2ce0*/  LOP3.LUT R10, R10, 0x7f800000, RZ, 0xfc, !PT ;  /* 0x7f8000000a0a7812 */ /* 0x000fe200078efcff */
[----:B------:R-:W-:Y:S06]  /*2cf0*/  BRA `(.L_x_32) ;  /* 0x0000000000047947 */ /* 0x000fec0003800000 */
.L_x_30:
[----:B------:R-:W-:-:S07]  /*2d00*/  LEA R10, R47, R10, 0x17 ;  /* 0x0000000a2f0a7211 */ /* 0x000fce00078eb8ff */
.L_x_32:
[----:B------:R-:W-:Y:S05]  /*2d10*/  BSYNC.RECONVERGENT B2 ;  /* 0x0000000000027941 */ /* 0x000fea0003800200 */
.L_x_29:
[----:B------:R-:W-:Y:S05]  /*2d20*/  BRA `(.L_x_33) ;  /* 0x0000000000207947 */ /* 0x000fea0003800000 */
.L_x_28:
[----:B------:R-:W-:-:S04]  /*2d30*/  LOP3.LUT R10, R51, 0x80000000, R48, 0x48, !PT ;  /* 0x80000000330a7812 */ /* 0x000fc800078e4830 */
[----:B------:R-:W-:Y:S01]  /*2d40*/  LOP3.LUT R10, R10, 0x7f800000, RZ, 0xfc, !PT ;  /* 0x7f8000000a0a7812 */ /* 0x000fe200078efcff */
[----:B------:R-:W-:Y:S06]  /*2d50*/  BRA `(.L_x_33) ;  /* 0x0000000000147947 */ /* 0x000fec0003800000 */
.L_x_27:
[----:B------:R-:W-:Y:S01]  /*2d60*/  LOP3.LUT R10, R51, 0x80000000, R48, 0x48, !PT ;  /* 0x80000000330a7812 */ /* 0x000fe200078e4830 */
[----:B------:R-:W-:Y:S06]  /*2d70*/  BRA `(.L_x_33) ;  /* 0x00000000000c7947 */ /* 0x000fec0003800000 */
.L_x_26:
[----:B------:R-:W0:Y:S01]  /*2d80*/  MUFU.RSQ R10, -QNAN ;  /* 0xffc00000000a7908 */ /* 0x000e220000001400 */
[----:B------:R-:W-:Y:S05]  /*2d90*/  BRA `(.L_x_33) ;  /* 0x0000000000047947 */ /* 0x000fea0003800000 */
.L_x_25:
[----:B------:R-:W-:-:S07]  /*2da0*/  FADD.FTZ R10, R10, R11 ;  /* 0x0000000b0a0a7221 */ /* 0x000fce0000010000 */
.L_x_33:
[----:B------:R-:W-:Y:S05]  /*2db0*/  BSYNC.RECONVERGENT B1 ;  /* 0x0000000000017941 */ /* 0x000fea0003800200 */
.L_x_23:
[----:B------:R-:W-:Y:S01]  /*2dc0*/  HFMA2 R11, -RZ, RZ, 0, 0 ;  /* 0x00000000ff0b7431 */ /* 0x000fe200000001ff */
[----:B0-----:R-:W-:Y:S02]  /*2dd0*/  MOV R46, R10 ;  /* 0x0000000a002e7202 */ /* 0x001fe40000000f00 */
[----:B------:R-:W-:-:S04]  /*2de0*/  MOV R10, R45 ;  /* 0x0000002d000a7202 */ /* 0x000fc80000000f00 */
[----:B------:R-:W-:Y:S05]  /*2df0*/  RET.REL.NODEC R10 `(_Z22flash_attention_kernelPfS_S_S_S_S_i) ;  /* 0xffffffd00a807950 */ /* 0x000fea0003c3ffff */
.L_x_34:
[----:B------:R-:W-:-:S00]  /*2e00*/  BRA `(.L_x_34) ;  /* 0xfffffffc00fc7947 */ /* 0x000fc0000383ffff */
[----:B------:R-:W-:-:S00]  /*2e10*/  NOP ;  /* 0x0000000000007918 */ /* 0x000fc00000000000 */
        /* <DEDUP_REMOVED lines=14> */
.L_x_37:


//--------------------- .nv.shared._Z22flash_attention_kernelPfS_S_S_S_S_i --------------------------
	.section	.nv.shared._Z22flash_attention_kernelPfS_S_S_S_S_i,"aw",@nobits
	.sectionflags	@""
	.align	4
.nv.shared._Z22flash_attention_kernelPfS_S_S_S_S_i:
	.zero		42752


//--------------------- .nv.shared.reserved.0     --------------------------
	.section	.nv.shared.reserved.0,"aw",@nobits
	.weak		__nv_reservedSMEM_offset_0_alias
	.size		__nv_reservedSMEM_offset_0_alias, 0, 64
	.other		__nv_reservedSMEM_offset_0_alias,@"STO_CUDA_RESERVED_SHARED STV_DEFAULT"
__nv_reservedSMEM_offset_0_alias:
	.zero		0
	.zero		64


//--------------------- .nv.constant0._Z22flash_attention_kernelPfS_S_S_S_S_i --------------------------
	.section	.nv.constant0._Z22flash_attention_kernelPfS_S_S_S_S_i,"a",@progbits
	.sectionflags	@""
	.align	4
.nv.constant0._Z22flash_attention_kernelPfS_S_S_S_S_i:
	.zero		948


//--------------------- SYMBOLS --------------------------

	.type		.nv.reservedSmem.offset0,@object
	.size		.nv.reservedSmem.offset0,0x4
	.type		.nv.reservedSmem.cap,@object
	.size		.nv.reservedSmem.cap,0x4
